	.target	sm_90a

	.elftype	@"ET_EXEC"


//--------------------- .note.nv.tkinfo           --------------------------
	.section	.note.nv.tkinfo,"",@"SHT_NOTE"
	.sectionflags	@"SHF_NOTE_NV_TKINFO"
	.tkinfo
        /*0018*/ 	.word	0x00000002
        /*0030*/ 	.string	""
        /*0030*/ 	.string	"ptxas"
        /*0030*/ 	.string	"Cuda compilation tools, release 13.0, V13.0.88"
        /*0030*/ 	.string	"Build cuda_13.0.r13.0/compiler.36424714_0"
        /*0030*/ 	.string	"-arch sm_90a -m 64 "



//--------------------- .note.nv.cuinfo           --------------------------
	.section	.note.nv.cuinfo,"",@"SHT_NOTE"
	.sectionflags	@"SHF_NOTE_NV_CUINFO"
        /*0018*/ 	.short	0x0002
        /*001a*/ 	.short	0x005a
        /*001c*/ 	.short	0x0082
	.zero		2


//--------------------- .nv.info                  --------------------------
	.section	.nv.info,"",@"SHT_CUDA_INFO"
	.align	4


	//----- nvinfo : EIATTR_REGCOUNT
	.align		4
        /*0000*/ 	.byte	0x04, 0x2f
        /*0002*/ 	.short	(.L_15 - .L_14)
	.align		4
.L_14:
        /*0004*/ 	.word	index@(_ZN7cutlass13device_kernelINS_4gemm6kernel13GemmUniversalIN4cute5tupleIJiiiiEEENS1_10collective13CollectiveMmaINS1_34MainloopSm90TmaGmmaWarpSpecializedILi3ENS5_IJNS4_1CILi1EEESB_SB_EEENS1_35KernelTmaWarpSpecializedCooperativeEEENS5_IJNSA_ILi256EEENSA_ILi16EEENSA_ILi128EEEEEENS_10bfloat16_tENS5_IJlSB_lEEESJ_SK_NS4_8TiledMMAINS4_8MMA_AtomIJNS4_4SM904GMMA27MMA_64x16x16_F32BF16BF16_SSILNSO_5MajorE0ELSQ_0ELNSO_7ScaleInE1ELSR_1EEEEEENS4_6LayoutINS5_IJNSA_ILi2EEESB_SB_EEENS5_IJSB_NSA_ILi0EEESX_EEEEENS5_IJNS4_10UnderscoreES10_S10_EEEEENS4_13SM90_TMA_LOADENS4_14ComposedLayoutINS4_7SwizzleILi3ELi4ELi3EEENS4_18smem_ptr_flag_bitsILi16EEENSU_INS5_IJNSA_ILi8EEENSA_ILi64EEEEEENS5_IJS1A_SB_EEEEEEEvNS4_8identityES13_S1E_vS1F_EENS_8epilogue10collective6detail29Sm90TmaWarpSpecializedAdapterINS1I_15DefaultEpilogueISJ_SK_SK_NS1H_6thread17LinearCombinationISJ_Li1EffLNS1M_9ScaleType4KindE0ELNS_15FloatRoundStyleE2ESJ_EENS1_15EpilogueDefaultEEEEEvvEEEEvNT_6ParamsE)
        /*0008*/ 	.word	0x000000a8


	//----- nvinfo : EIATTR_FRAME_SIZE
	.align		4
.L_15:
        /*000c*/ 	.byte	0x04, 0x11
        /*000e*/ 	.short	(.L_17 - .L_16)
	.align		4
.L_16:
        /*0010*/ 	.word	index@(_ZN7cutlass13device_kernelINS_4gemm6kernel13GemmUniversalIN4cute5tupleIJiiiiEEENS1_10collective13CollectiveMmaINS1_34MainloopSm90TmaGmmaWarpSpecializedILi3ENS5_IJNS4_1CILi1EEESB_SB_EEENS1_35KernelTmaWarpSpecializedCooperativeEEENS5_IJNSA_ILi256EEENSA_ILi16EEENSA_ILi128EEEEEENS_10bfloat16_tENS5_IJlSB_lEEESJ_SK_NS4_8TiledMMAINS4_8MMA_AtomIJNS4_4SM904GMMA27MMA_64x16x16_F32BF16BF16_SSILNSO_5MajorE0ELSQ_0ELNSO_7ScaleInE1ELSR_1EEEEEENS4_6LayoutINS5_IJNSA_ILi2EEESB_SB_EEENS5_IJSB_NSA_ILi0EEESX_EEEEENS5_IJNS4_10UnderscoreES10_S10_EEEEENS4_13SM90_TMA_LOADENS4_14ComposedLayoutINS4_7SwizzleILi3ELi4ELi3EEENS4_18smem_ptr_flag_bitsILi16EEENSU_INS5_IJNSA_ILi8EEENSA_ILi64EEEEEENS5_IJS1A_SB_EEEEEEEvNS4_8identityES13_S1E_vS1F_EENS_8epilogue10collective6detail29Sm90TmaWarpSpecializedAdapterINS1I_15DefaultEpilogueISJ_SK_SK_NS1H_6thread17LinearCombinationISJ_Li1EffLNS1M_9ScaleType4KindE0ELNS_15FloatRoundStyleE2ESJ_EENS1_15EpilogueDefaultEEEEEvvEEEEvNT_6ParamsE)
        /*0014*/ 	.word	0x00000000


	//----- nvinfo : EIATTR_MIN_STACK_SIZE
	.align		4
.L_17:
        /*0018*/ 	.byte	0x04, 0x12
        /*001a*/ 	.short	(.L_19 - .L_18)
	.align		4
.L_18:
        /*001c*/ 	.word	index@(_ZN7cutlass13device_kernelINS_4gemm6kernel13GemmUniversalIN4cute5tupleIJiiiiEEENS1_10collective13CollectiveMmaINS1_34MainloopSm90TmaGmmaWarpSpecializedILi3ENS5_IJNS4_1CILi1EEESB_SB_EEENS1_35KernelTmaWarpSpecializedCooperativeEEENS5_IJNSA_ILi256EEENSA_ILi16EEENSA_ILi128EEEEEENS_10bfloat16_tENS5_IJlSB_lEEESJ_SK_NS4_8TiledMMAINS4_8MMA_AtomIJNS4_4SM904GMMA27MMA_64x16x16_F32BF16BF16_SSILNSO_5MajorE0ELSQ_0ELNSO_7ScaleInE1ELSR_1EEEEEENS4_6LayoutINS5_IJNSA_ILi2EEESB_SB_EEENS5_IJSB_NSA_ILi0EEESX_EEEEENS5_IJNS4_10UnderscoreES10_S10_EEEEENS4_13SM90_TMA_LOADENS4_14ComposedLayoutINS4_7SwizzleILi3ELi4ELi3EEENS4_18smem_ptr_flag_bitsILi16EEENSU_INS5_IJNSA_ILi8EEENSA_ILi64EEEEEENS5_IJS1A_SB_EEEEEEEvNS4_8identityES13_S1E_vS1F_EENS_8epilogue10collective6detail29Sm90TmaWarpSpecializedAdapterINS1I_15DefaultEpilogueISJ_SK_SK_NS1H_6thread17LinearCombinationISJ_Li1EffLNS1M_9ScaleType4KindE0ELNS_15FloatRoundStyleE2ESJ_EENS1_15EpilogueDefaultEEEEEvvEEEEvNT_6ParamsE)
        /*0020*/ 	.word	0x00000000
.L_19:


//--------------------- .nv.compat                --------------------------
	.section	.nv.compat,"",@"SHT_CUDA_COMPAT_INFO"
	.align	4
        /*0000*/ 	.byte	0x02, 0x09, 0x01, 0x00, 0x02, 0x02, 0x04, 0x00, 0x02, 0x05, 0x05, 0x00, 0x03, 0x07, 0x01, 0x01
        /*0010*/ 	.byte	0x02, 0x03, 0x01, 0x00, 0x02, 0x06, 0x01, 0x00, 0x04, 0x0b, 0x08, 0x00, 0x00, 0x00, 0x00, 0x00
        /*0020*/ 	.byte	0x00, 0x00, 0x00, 0x00


//--------------------- .nv.info._ZN7cutlass13device_kernelINS_4gemm6kernel13GemmUniversalIN4cute5tupleIJiiiiEEENS1_10collective13CollectiveMmaINS1_34MainloopSm90TmaGmmaWarpSpecializedILi3ENS5_IJNS4_1CILi1EEESB_SB_EEENS1_35KernelTmaWarpSpecializedCooperativeEEENS5_IJNSA_ILi256EEENSA_ILi16EEENSA_ILi128EEEEEENS_10bfloat16_tENS5_IJlSB_lEEESJ_SK_NS4_8TiledMMAINS4_8MMA_AtomIJNS4_4SM904GMMA27MMA_64x16x16_F32BF16BF16_SSILNSO_5MajorE0ELSQ_0ELNSO_7ScaleInE1ELSR_1EEEEEENS4_6LayoutINS5_IJNSA_ILi2EEESB_SB_EEENS5_IJSB_NSA_ILi0EEESX_EEEEENS5_IJNS4_10UnderscoreES10_S10_EEEEENS4_13SM90_TMA_LOADENS4_14ComposedLayoutINS4_7SwizzleILi3ELi4ELi3EEENS4_18smem_ptr_flag_bitsILi16EEENSU_INS5_IJNSA_ILi8EEENSA_ILi64EEEEEENS5_IJS1A_SB_EEEEEEEvNS4_8identityES13_S1E_vS1F_EENS_8epilogue10collective6detail29Sm90TmaWarpSpecializedAdapterINS1I_15DefaultEpilogueISJ_SK_SK_NS1H_6thread17LinearCombinationISJ_Li1EffLNS1M_9ScaleType4KindE0ELNS_15FloatRoundStyleE2ESJ_EENS1_15EpilogueDefaultEEEEEvvEEEEvNT_6ParamsE --------------------------
	.section	.nv.info._ZN7cutlass13device_kernelINS_4gemm6kernel13GemmUniversalIN4cute5tupleIJiiiiEEENS1_10collective13CollectiveMmaINS1_34MainloopSm90TmaGmmaWarpSpecializedILi3ENS5_IJNS4_1CILi1EEESB_SB_EEENS1_35KernelTmaWarpSpecializedCooperativeEEENS5_IJNSA_ILi256EEENSA_ILi16EEENSA_ILi128EEEEEENS_10bfloat16_tENS5_IJlSB_lEEESJ_SK_NS4_8TiledMMAINS4_8MMA_AtomIJNS4_4SM904GMMA27MMA_64x16x16_F32BF16BF16_SSILNSO_5MajorE0ELSQ_0ELNSO_7ScaleInE1ELSR_1EEEEEENS4_6LayoutINS5_IJNSA_ILi2EEESB_SB_EEENS5_IJSB_NSA_ILi0EEESX_EEEEENS5_IJNS4_10UnderscoreES10_S10_EEEEENS4_13SM90_TMA_LOADENS4_14ComposedLayoutINS4_7SwizzleILi3ELi4ELi3EEENS4_18smem_ptr_flag_bitsILi16EEENSU_INS5_IJNSA_ILi8EEENSA_ILi64EEEEEENS5_IJS1A_SB_EEEEEEEvNS4_8identityES13_S1E_vS1F_EENS_8epilogue10collective6detail29Sm90TmaWarpSpecializedAdapterINS1I_15DefaultEpilogueISJ_SK_SK_NS1H_6thread17LinearCombinationISJ_Li1EffLNS1M_9ScaleType4KindE0ELNS_15FloatRoundStyleE2ESJ_EENS1_15EpilogueDefaultEEEEEvvEEEEvNT_6ParamsE,"",@"SHT_CUDA_INFO"
	.sectionflags	@""
	.align	4


	//----- nvinfo : EIATTR_CUDA_API_VERSION
	.align		4
        /*0000*/ 	.byte	0x04, 0x37
        /*0002*/ 	.short	(.L_21 - .L_20)
.L_20:
        /*0004*/ 	.word	0x00000082


	//----- nvinfo : EIATTR_KPARAM_INFO
	.align		4
.L_21:
        /*0008*/ 	.byte	0x04, 0x17
        /*000a*/ 	.short	(.L_23 - .L_22)
.L_22:
        /*000c*/ 	.word	0x00000000
        /*0010*/ 	.short	0x0000
        /*0012*/ 	.short	0x0070
        /*0014*/ 	.byte	0x00, 0xf0, 0x01, 0x10


	//----- nvinfo : EIATTR_SPARSE_MMA_MASK
	.align		4
.L_23:
        /*0018*/ 	.byte	0x03, 0x50
        /*001a*/ 	.short	0x0000


	//----- nvinfo : EIATTR_MAXREG_COUNT
	.align		4
        /*001c*/ 	.byte	0x03, 0x1b
        /*001e*/ 	.short	0x00a8


	//----- nvinfo : EIATTR_NUM_BARRIERS
	.align		4
        /*0020*/ 	.byte	0x02, 0x4c
        /*0022*/ 	.byte	0x01
	.zero		1


	//----- nvinfo : EIATTR_EXTERNS
	.align		4
        /*0024*/ 	.byte	0x04, 0x0f
        /*0026*/ 	.short	(.L_25 - .L_24)


	//   ....[0]....
	.align		4
.L_24:
        /*0028*/ 	.word	index@(__assertfail)


	//----- nvinfo : EIATTR_MERCURY_ISA_VERSION
	.align		4
.L_25:
        /*002c*/ 	.byte	0x03, 0x5f
        /*002e*/ 	.short	0x0101


	//----- nvinfo : EIATTR_INT_WARP_WIDE_INSTR_OFFSETS
	.align		4
        /*0030*/ 	.byte	0x04, 0x31
        /*0032*/ 	.short	(.L_27 - .L_26)


	//   ....[0]....
.L_26:
        /*0034*/ 	.word	0x00000390


	//   ....[1]....
        /*0038*/ 	.word	0x000003a0


	//   ....[2]....
        /*003c*/ 	.word	0x000004c0


	//----- nvinfo : EIATTR_COOP_GROUP_MASK_REGIDS
	.align		4
.L_27:
        /*0040*/ 	.byte	0x04, 0x29
        /*0042*/ 	.short	(.L_29 - .L_28)


	//   ....[0]....
.L_28:
        /*0044*/ 	.word	0xffffffff


	//   ....[1]....
        /*0048*/ 	.word	0xffffffff


	//   ....[2]....
        /*004c*/ 	.word	0xffffffff


	//   ....[3]....
        /*0050*/ 	.word	0xffffffff


	//   ....[4]....
        /*0054*/ 	.word	0xffffffff


	//----- nvinfo : EIATTR_COOP_GROUP_INSTR_OFFSETS
	.align		4
.L_29:
        /*0058*/ 	.byte	0x04, 0x28
        /*005a*/ 	.short	(.L_31 - .L_30)


	//   ....[0]....
.L_30:
        /*005c*/ 	.word	0x00000060


	//   ....[1]....
        /*0060*/ 	.word	0x00000070


	//   ....[2]....
        /*0064*/ 	.word	0x00000130


	//   ....[3]....
        /*0068*/ 	.word	0x000002a0


	//   ....[4]....
        /*006c*/ 	.word	0x000010a0


	//----- nvinfo : EIATTR_REG_RECONFIG
	.align		4
.L_31:
        /*0070*/ 	.byte	0x01, 0x54
	.zero		2


	//----- nvinfo : EIATTR_SYSCALL_OFFSETS
	.align		4
        /*0074*/ 	.byte	0x04, 0x46
        /*0076*/ 	.short	(.L_33 - .L_32)


	//   ....[0]....
.L_32:
        /*0078*/ 	.word	0x00001270


	//----- nvinfo : EIATTR_MBARRIER_INSTR_OFFSETS
	.align		4
.L_33:
        /*007c*/ 	.byte	0x04, 0x39
        /*007e*/ 	.short	(.L_35 - .L_34)


	//   ....[0]....
.L_34:
        /*0080*/ 	.word	0x00000230
        /*0084*/ 	.word	0x000000ff
        /*0088*/ 	.word	0x00000000
        /*008c*/ 	.short	0x0100
        /*008e*/ 	.byte	0x08
	.zero		1


	//   ....[1]....
        /*0090*/ 	.word	0x00000240
        /*0094*/ 	.word	0x000000ff
        /*0098*/ 	.word	0x00000018
        /*009c*/ 	.short	0x0100
        /*009e*/ 	.byte	0x08
	.zero		1


	//   ....[2]....
        /*00a0*/ 	.word	0x00000250
        /*00a4*/ 	.word	0x000000ff
        /*00a8*/ 	.word	0x00000008
        /*00ac*/ 	.short	0x0100
        /*00ae*/ 	.byte	0x08
	.zero		1


	//   ....[3]....
        /*00b0*/ 	.word	0x00000260
        /*00b4*/ 	.word	0x000000ff
        /*00b8*/ 	.word	0x00000020
        /*00bc*/ 	.short	0x0100
        /*00be*/ 	.byte	0x08
	.zero		1


	//   ....[4]....
        /*00c0*/ 	.word	0x00000270
        /*00c4*/ 	.word	0x000000ff
        /*00c8*/ 	.word	0x00000010
        /*00cc*/ 	.short	0x0100
        /*00ce*/ 	.byte	0x08
	.zero		1


	//   ....[5]....
        /*00d0*/ 	.word	0x00000280
        /*00d4*/ 	.word	0x000000ff
        /*00d8*/ 	.word	0x00000028
        /*00dc*/ 	.short	0x0100
        /*00de*/ 	.byte	0x08
	.zero		1


	//   ....[6]....
        /*00e0*/ 	.word	0x00000540
        /*00e4*/ 	.word	0x000000ff
        /*00e8*/ 	.word	0x00000040
        /*00ec*/ 	.short	0x0100
        /*00ee*/ 	.byte	0x08
	.zero		1


	//   ....[7]....
        /*00f0*/ 	.word	0x000005a0
        /*00f4*/ 	.word	0x000000ff
        /*00f8*/ 	.word	0x00000048
        /*00fc*/ 	.short	0x0100
        /*00fe*/ 	.byte	0x08
	.zero		1


	//   ....[8]....
        /*0100*/ 	.word	0x000012f0
        /*0104*/ 	.word	0x00000003
        /*0108*/ 	.word	0x00000000
        /*010c*/ 	.short	0x010a
        /*010e*/ 	.byte	0x3f
	.zero		1


	//   ....[9]....
        /*0110*/ 	.word	0x00001330
        /*0114*/ 	.word	0x00000003
        /*0118*/ 	.word	0x00000000
        /*011c*/ 	.short	0x010a
        /*011e*/ 	.byte	0x3f
	.zero		1


	//   ....[10]....
        /*0120*/ 	.word	0x00001b90
        /*0124*/ 	.word	0x000000ff
        /*0128*/ 	.word	0x00000000
        /*012c*/ 	.short	0x010a
        /*012e*/ 	.byte	0x08
	.zero		1


	//   ....[11]....
        /*0130*/ 	.word	0x00001bd0
        /*0134*/ 	.word	0x000000ff
        /*0138*/ 	.word	0x00000000
        /*013c*/ 	.short	0x010a
        /*013e*/ 	.byte	0x08
	.zero		1


	//   ....[12]....
        /*0140*/ 	.word	0x000022f0
        /*0144*/ 	.word	0x000000ff
        /*0148*/ 	.word	0x00000000
        /*014c*/ 	.short	0x0101
        /*014e*/ 	.byte	0x07
	.zero		1


	//   ....[13]....
        /*0150*/ 	.word	0x000024f0
        /*0154*/ 	.word	0x000000ff
        /*0158*/ 	.word	0x00000000
        /*015c*/ 	.short	0x0101
        /*015e*/ 	.byte	0x06
	.zero		1


	//   ....[14]....
        /*0160*/ 	.word	0x00004c10
        /*0164*/ 	.word	0x0000000e
        /*0168*/ 	.word	0x00000018
        /*016c*/ 	.short	0x010a
        /*016e*/ 	.byte	0x3f
	.zero		1


	//   ....[15]....
        /*0170*/ 	.word	0x00005060
        /*0174*/ 	.word	0x00000006
        /*0178*/ 	.word	0x00000048
        /*017c*/ 	.short	0x0101
        /*017e*/ 	.byte	0x3f
	.zero		1


	//   ....[16]....
        /*0180*/ 	.word	0x00005780
        /*0184*/ 	.word	0x00000007
        /*0188*/ 	.word	0x00000000
        /*018c*/ 	.short	0x010a
        /*018e*/ 	.byte	0x3f
	.zero		1


	//   ....[17]....
        /*0190*/ 	.word	0x00005800
        /*0194*/ 	.word	0x00000009
        /*0198*/ 	.word	0x00000000
        /*019c*/ 	.short	0x010a
        /*019e*/ 	.byte	0x3f
	.zero		1


	//   ....[18]....
        /*01a0*/ 	.word	0x00005890
        /*01a4*/ 	.word	0x00000003
        /*01a8*/ 	.word	0x00000000
        /*01ac*/ 	.short	0x010a
        /*01ae*/ 	.byte	0x3f
	.zero		1


	//   ....[19]....
        /*01b0*/ 	.word	0x000058f0
        /*01b4*/ 	.word	0x00000003
        /*01b8*/ 	.word	0x00000000
        /*01bc*/ 	.short	0x010a
        /*01be*/ 	.byte	0x3f
	.zero		1


	//   ....[20]....
        /*01c0*/ 	.word	0x00005950
        /*01c4*/ 	.word	0x00000004
        /*01c8*/ 	.word	0x00000000
        /*01cc*/ 	.short	0x010a
        /*01ce*/ 	.byte	0x3f
	.zero		1


	//   ....[21]....
        /*01d0*/ 	.word	0x00005a20
        /*01d4*/ 	.word	0x0000000e
        /*01d8*/ 	.word	0x00000018
        /*01dc*/ 	.short	0x010a
        /*01de*/ 	.byte	0x3f
	.zero		1


	//   ....[22]....
        /*01e0*/ 	.word	0x00005af0
        /*01e4*/ 	.word	0x00000007
        /*01e8*/ 	.word	0x00000000
        /*01ec*/ 	.short	0x010a
        /*01ee*/ 	.byte	0x3f
	.zero		1


	//   ....[23]....
        /*01f0*/ 	.word	0x00005b40
        /*01f4*/ 	.word	0x00000009
        /*01f8*/ 	.word	0x00000000
        /*01fc*/ 	.short	0x010a
        /*01fe*/ 	.byte	0x3f
	.zero		1


	//----- nvinfo : EIATTR_NUM_MBARRIERS
	.align		4
.L_35:
        /*0200*/ 	.byte	0x03, 0x38
        /*0202*/ 	.short	0x0008


	//----- nvinfo : EIATTR_EXIT_INSTR_OFFSETS
	.align		4
        /*0204*/ 	.byte	0x04, 0x1c
        /*0206*/ 	.short	(.L_37 - .L_36)


	//   ....[0]....
.L_36:
        /*0208*/ 	.word	0x00000640


	//   ....[1]....
        /*020c*/ 	.word	0x00000f00


	//   ....[2]....
        /*0210*/ 	.word	0x000042f0


	//   ....[3]....
        /*0214*/ 	.word	0x00004920


	//   ....[4]....
        /*0218*/ 	.word	0x000058e0


	//----- nvinfo : EIATTR_MAX_THREADS
	.align		4
.L_37:
        /*021c*/ 	.byte	0x04, 0x05
        /*021e*/ 	.short	(.L_39 - .L_38)
.L_38:
        /*0220*/ 	.word	0x00000180
        /*0224*/ 	.word	0x00000001
        /*0228*/ 	.word	0x00000001


	//----- nvinfo : EIATTR_CRS_STACK_SIZE
	.align		4
.L_39:
        /*022c*/ 	.byte	0x04, 0x1e
        /*022e*/ 	.short	(.L_41 - .L_40)
.L_40:
        /*0230*/ 	.word	0x00000000


	//----- nvinfo : EIATTR_CBANK_PARAM_SIZE
	.align		4
.L_41:
        /*0234*/ 	.byte	0x03, 0x19
        /*0236*/ 	.short	0x0470


	//----- nvinfo : EIATTR_PARAM_CBANK
	.align		4
        /*0238*/ 	.byte	0x04, 0x0a
        /*023a*/ 	.short	(.L_43 - .L_42)
	.align		4
.L_42:
        /*023c*/ 	.word	index@(.nv.constant0._ZN7cutlass13device_kernelINS_4gemm6kernel13GemmUniversalIN4cute5tupleIJiiiiEEENS1_10collective13CollectiveMmaINS1_34MainloopSm90TmaGmmaWarpSpecializedILi3ENS5_IJNS4_1CILi1EEESB_SB_EEENS1_35KernelTmaWarpSpecializedCooperativeEEENS5_IJNSA_ILi256EEENSA_ILi16EEENSA_ILi128EEEEEENS_10bfloat16_tENS5_IJlSB_lEEESJ_SK_NS4_8TiledMMAINS4_8MMA_AtomIJNS4_4SM904GMMA27MMA_64x16x16_F32BF16BF16_SSILNSO_5MajorE0ELSQ_0ELNSO_7ScaleInE1ELSR_1EEEEEENS4_6LayoutINS5_IJNSA_ILi2EEESB_SB_EEENS5_IJSB_NSA_ILi0EEESX_EEEEENS5_IJNS4_10UnderscoreES10_S10_EEEEENS4_13SM90_TMA_LOADENS4_14ComposedLayoutINS4_7SwizzleILi3ELi4ELi3EEENS4_18smem_ptr_flag_bitsILi16EEENSU_INS5_IJNSA_ILi8EEENSA_ILi64EEEEEENS5_IJS1A_SB_EEEEEEEvNS4_8identityES13_S1E_vS1F_EENS_8epilogue10collective6detail29Sm90TmaWarpSpecializedAdapterINS1I_15DefaultEpilogueISJ_SK_SK_NS1H_6thread17LinearCombinationISJ_Li1EffLNS1M_9ScaleType4KindE0ELNS_15FloatRoundStyleE2ESJ_EENS1_15EpilogueDefaultEEEEEvvEEEEvNT_6ParamsE)
        /*0240*/ 	.short	0x0210
        /*0242*/ 	.short	0x0470


	//----- nvinfo : EIATTR_SW_WAR
	.align		4
.L_43:
        /*0244*/ 	.byte	0x04, 0x36
        /*0246*/ 	.short	(.L_45 - .L_44)
.L_44:
        /*0248*/ 	.word	0x00000008
.L_45:


//--------------------- .nv.callgraph             --------------------------
	.section	.nv.callgraph,"",@"SHT_CUDA_CALLGRAPH"
	.align	4
	.sectionentsize	8
	.align		4
        /*0000*/ 	.word	0x00000000
	.align		4
        /*0004*/ 	.word	0xffffffff
	.align		4
        /*0008*/ 	.word	index@(_ZN7cutlass13device_kernelINS_4gemm6kernel13GemmUniversalIN4cute5tupleIJiiiiEEENS1_10collective13CollectiveMmaINS1_34MainloopSm90TmaGmmaWarpSpecializedILi3ENS5_IJNS4_1CILi1EEESB_SB_EEENS1_35KernelTmaWarpSpecializedCooperativeEEENS5_IJNSA_ILi256EEENSA_ILi16EEENSA_ILi128EEEEEENS_10bfloat16_tENS5_IJlSB_lEEESJ_SK_NS4_8TiledMMAINS4_8MMA_AtomIJNS4_4SM904GMMA27MMA_64x16x16_F32BF16BF16_SSILNSO_5MajorE0ELSQ_0ELNSO_7ScaleInE1ELSR_1EEEEEENS4_6LayoutINS5_IJNSA_ILi2EEESB_SB_EEENS5_IJSB_NSA_ILi0EEESX_EEEEENS5_IJNS4_10UnderscoreES10_S10_EEEEENS4_13SM90_TMA_LOADENS4_14ComposedLayoutINS4_7SwizzleILi3ELi4ELi3EEENS4_18smem_ptr_flag_bitsILi16EEENSU_INS5_IJNSA_ILi8EEENSA_ILi64EEEEEENS5_IJS1A_SB_EEEEEEEvNS4_8identityES13_S1E_vS1F_EENS_8epilogue10collective6detail29Sm90TmaWarpSpecializedAdapterINS1I_15DefaultEpilogueISJ_SK_SK_NS1H_6thread17LinearCombinationISJ_Li1EffLNS1M_9ScaleType4KindE0ELNS_15FloatRoundStyleE2ESJ_EENS1_15EpilogueDefaultEEEEEvvEEEEvNT_6ParamsE)
	.align		4
        /*000c*/ 	.word	index@(__assertfail)
	.align		4
        /*0010*/ 	.word	0x00000000
	.align		4
        /*0014*/ 	.word	0xfffffffe
	.align		4
        /*0018*/ 	.word	0x00000000
	.align		4
        /*001c*/ 	.word	0xfffffffd
	.align		4
        /*0020*/ 	.word	0x00000000
	.align		4
        /*0024*/ 	.word	0xfffffffc


//--------------------- .nv.constant4             --------------------------
	.section	.nv.constant4,"a",@progbits
	.align	8
	.align		8
.nv.constant4:
        /*0000*/ 	.dword	__assertfail
	.align		8
        /*0008*/ 	.dword	__unnamed_1
	.align		8
        /*0010*/ 	.dword	_ZN40_INTERNAL_caf0dd65_4_k_cu_425eaa79_120574cuda3std3__45__cpo5beginE
	.align		8
        /*0018*/ 	.dword	_ZN40_INTERNAL_caf0dd65_4_k_cu_425eaa79_120574cuda3std3__45__cpo3endE
	.align		8
        /*0020*/ 	.dword	_ZN40_INTERNAL_caf0dd65_4_k_cu_425eaa79_120574cuda3std3__45__cpo6cbeginE
	.align		8
        /*0028*/ 	.dword	_ZN40_INTERNAL_caf0dd65_4_k_cu_425eaa79_120574cuda3std3__45__cpo4cendE
	.align		8
        /*0030*/ 	.dword	_ZN40_INTERNAL_caf0dd65_4_k_cu_425eaa79_120574cuda3std3__442_GLOBAL__N__caf0dd65_4_k_cu_425eaa79_120576ignoreE
	.align		8
        /*0038*/ 	.dword	_ZN40_INTERNAL_caf0dd65_4_k_cu_425eaa79_120574cuda3std3__419piecewise_constructE
	.align		8
        /*0040*/ 	.dword	_ZN40_INTERNAL_caf0dd65_4_k_cu_425eaa79_120574cuda3std3__48in_placeE
	.align		8
        /*0048*/ 	.dword	_ZN40_INTERNAL_caf0dd65_4_k_cu_425eaa79_120574cuda3std6ranges3__45__cpo4swapE
	.align		8
        /*0050*/ 	.dword	_ZN40_INTERNAL_caf0dd65_4_k_cu_425eaa79_120574cuda3std6ranges3__45__cpo9iter_moveE
	.align		8
        /*0058*/ 	.dword	_ZN40_INTERNAL_caf0dd65_4_k_cu_425eaa79_120574cute7productE
	.align		8
        /*0060*/ 	.dword	_ZN40_INTERNAL_caf0dd65_4_k_cu_425eaa79_120574cute1_E
	.align		8
        /*0068*/ 	.dword	$str$22
	.align		8
        /*0070*/ 	.dword	$str$23


//--------------------- .text._ZN7cutlass13device_kernelINS_4gemm6kernel13GemmUniversalIN4cute5tupleIJiiiiEEENS1_10collective13CollectiveMmaINS1_34MainloopSm90TmaGmmaWarpSpecializedILi3ENS5_IJNS4_1CILi1EEESB_SB_EEENS1_35KernelTmaWarpSpecializedCooperativeEEENS5_IJNSA_ILi256EEENSA_ILi16EEENSA_ILi128EEEEEENS_10bfloat16_tENS5_IJlSB_lEEESJ_SK_NS4_8TiledMMAINS4_8MMA_AtomIJNS4_4SM904GMMA27MMA_64x16x16_F32BF16BF16_SSILNSO_5MajorE0ELSQ_0ELNSO_7ScaleInE1ELSR_1EEEEEENS4_6LayoutINS5_IJNSA_ILi2EEESB_SB_EEENS5_IJSB_NSA_ILi0EEESX_EEEEENS5_IJNS4_10UnderscoreES10_S10_EEEEENS4_13SM90_TMA_LOADENS4_14ComposedLayoutINS4_7SwizzleILi3ELi4ELi3EEENS4_18smem_ptr_flag_bitsILi16EEENSU_INS5_IJNSA_ILi8EEENSA_ILi64EEEEEENS5_IJS1A_SB_EEEEEEEvNS4_8identityES13_S1E_vS1F_EENS_8epilogue10collective6detail29Sm90TmaWarpSpecializedAdapterINS1I_15DefaultEpilogueISJ_SK_SK_NS1H_6thread17LinearCombinationISJ_Li1EffLNS1M_9ScaleType4KindE0ELNS_15FloatRoundStyleE2ESJ_EENS1_15EpilogueDefaultEEEEEvvEEEEvNT_6ParamsE --------------------------
	.section	.text._ZN7cutlass13device_kernelINS_4gemm6kernel13GemmUniversalIN4cute5tupleIJiiiiEEENS1_10collective13CollectiveMmaINS1_34MainloopSm90TmaGmmaWarpSpecializedILi3ENS5_IJNS4_1CILi1EEESB_SB_EEENS1_35KernelTmaWarpSpecializedCooperativeEEENS5_IJNSA_ILi256EEENSA_ILi16EEENSA_ILi128EEEEEENS_10bfloat16_tENS5_IJlSB_lEEESJ_SK_NS4_8TiledMMAINS4_8MMA_AtomIJNS4_4SM904GMMA27MMA_64x16x16_F32BF16BF16_SSILNSO_5MajorE0ELSQ_0ELNSO_7ScaleInE1ELSR_1EEEEEENS4_6LayoutINS5_IJNSA_ILi2EEESB_SB_EEENS5_IJSB_NSA_ILi0EEESX_EEEEENS5_IJNS4_10UnderscoreES10_S10_EEEEENS4_13SM90_TMA_LOADENS4_14ComposedLayoutINS4_7SwizzleILi3ELi4ELi3EEENS4_18smem_ptr_flag_bitsILi16EEENSU_INS5_IJNSA_ILi8EEENSA_ILi64EEEEEENS5_IJS1A_SB_EEEEEEEvNS4_8identityES13_S1E_vS1F_EENS_8epilogue10collective6detail29Sm90TmaWarpSpecializedAdapterINS1I_15DefaultEpilogueISJ_SK_SK_NS1H_6thread17LinearCombinationISJ_Li1EffLNS1M_9ScaleType4KindE0ELNS_15FloatRoundStyleE2ESJ_EENS1_15EpilogueDefaultEEEEEvvEEEEvNT_6ParamsE,"ax",@progbits
	.align	128
.text._ZN7cutlass13device_kernelINS_4gemm6kernel13GemmUniversalIN4cute5tupleIJiiiiEEENS1_10collective13CollectiveMmaINS1_34MainloopSm90TmaGmmaWarpSpecializedILi3ENS5_IJNS4_1CILi1EEESB_SB_EEENS1_35KernelTmaWarpSpecializedCooperativeEEENS5_IJNSA_ILi256EEENSA_ILi16EEENSA_ILi128EEEEEENS_10bfloat16_tENS5_IJlSB_lEEESJ_SK_NS4_8TiledMMAINS4_8MMA_AtomIJNS4_4SM904GMMA27MMA_64x16x16_F32BF16BF16_SSILNSO_5MajorE0ELSQ_0ELNSO_7ScaleInE1ELSR_1EEEEEENS4_6LayoutINS5_IJNSA_ILi2EEESB_SB_EEENS5_IJSB_NSA_ILi0EEESX_EEEEENS5_IJNS4_10UnderscoreES10_S10_EEEEENS4_13SM90_TMA_LOADENS4_14ComposedLayoutINS4_7SwizzleILi3ELi4ELi3EEENS4_18smem_ptr_flag_bitsILi16EEENSU_INS5_IJNSA_ILi8EEENSA_ILi64EEEEEENS5_IJS1A_SB_EEEEEEEvNS4_8identityES13_S1E_vS1F_EENS_8epilogue10collective6detail29Sm90TmaWarpSpecializedAdapterINS1I_15DefaultEpilogueISJ_SK_SK_NS1H_6thread17LinearCombinationISJ_Li1EffLNS1M_9ScaleType4KindE0ELNS_15FloatRoundStyleE2ESJ_EENS1_15EpilogueDefaultEEEEEvvEEEEvNT_6ParamsE:
        .type           _ZN7cutlass13device_kernelINS_4gemm6kernel13GemmUniversalIN4cute5tupleIJiiiiEEENS1_10collective13CollectiveMmaINS1_34MainloopSm90TmaGmmaWarpSpecializedILi3ENS5_IJNS4_1CILi1EEESB_SB_EEENS1_35KernelTmaWarpSpecializedCooperativeEEENS5_IJNSA_ILi256EEENSA_ILi16EEENSA_ILi128EEEEEENS_10bfloat16_tENS5_IJlSB_lEEESJ_SK_NS4_8TiledMMAINS4_8MMA_AtomIJNS4_4SM904GMMA27MMA_64x16x16_F32BF16BF16_SSILNSO_5MajorE0ELSQ_0ELNSO_7ScaleInE1ELSR_1EEEEEENS4_6LayoutINS5_IJNSA_ILi2EEESB_SB_EEENS5_IJSB_NSA_ILi0EEESX_EEEEENS5_IJNS4_10UnderscoreES10_S10_EEEEENS4_13SM90_TMA_LOADENS4_14ComposedLayoutINS4_7SwizzleILi3ELi4ELi3EEENS4_18smem_ptr_flag_bitsILi16EEENSU_INS5_IJNSA_ILi8EEENSA_ILi64EEEEEENS5_IJS1A_SB_EEEEEEEvNS4_8identityES13_S1E_vS1F_EENS_8epilogue10collective6detail29Sm90TmaWarpSpecializedAdapterINS1I_15DefaultEpilogueISJ_SK_SK_NS1H_6thread17LinearCombinationISJ_Li1EffLNS1M_9ScaleType4KindE0ELNS_15FloatRoundStyleE2ESJ_EENS1_15EpilogueDefaultEEEEEvvEEEEvNT_6ParamsE,@function
        .size           _ZN7cutlass13device_kernelINS_4gemm6kernel13GemmUniversalIN4cute5tupleIJiiiiEEENS1_10collective13CollectiveMmaINS1_34MainloopSm90TmaGmmaWarpSpecializedILi3ENS5_IJNS4_1CILi1EEESB_SB_EEENS1_35KernelTmaWarpSpecializedCooperativeEEENS5_IJNSA_ILi256EEENSA_ILi16EEENSA_ILi128EEEEEENS_10bfloat16_tENS5_IJlSB_lEEESJ_SK_NS4_8TiledMMAINS4_8MMA_AtomIJNS4_4SM904GMMA27MMA_64x16x16_F32BF16BF16_SSILNSO_5MajorE0ELSQ_0ELNSO_7ScaleInE1ELSR_1EEEEEENS4_6LayoutINS5_IJNSA_ILi2EEESB_SB_EEENS5_IJSB_NSA_ILi0EEESX_EEEEENS5_IJNS4_10UnderscoreES10_S10_EEEEENS4_13SM90_TMA_LOADENS4_14ComposedLayoutINS4_7SwizzleILi3ELi4ELi3EEENS4_18smem_ptr_flag_bitsILi16EEENSU_INS5_IJNSA_ILi8EEENSA_ILi64EEEEEENS5_IJS1A_SB_EEEEEEEvNS4_8identityES13_S1E_vS1F_EENS_8epilogue10collective6detail29Sm90TmaWarpSpecializedAdapterINS1I_15DefaultEpilogueISJ_SK_SK_NS1H_6thread17LinearCombinationISJ_Li1EffLNS1M_9ScaleType4KindE0ELNS_15FloatRoundStyleE2ESJ_EENS1_15EpilogueDefaultEEEEEvvEEEEvNT_6ParamsE,(.L_x_94 - _ZN7cutlass13device_kernelINS_4gemm6kernel13GemmUniversalIN4cute5tupleIJiiiiEEENS1_10collective13CollectiveMmaINS1_34MainloopSm90TmaGmmaWarpSpecializedILi3ENS5_IJNS4_1CILi1EEESB_SB_EEENS1_35KernelTmaWarpSpecializedCooperativeEEENS5_IJNSA_ILi256EEENSA_ILi16EEENSA_ILi128EEEEEENS_10bfloat16_tENS5_IJlSB_lEEESJ_SK_NS4_8TiledMMAINS4_8MMA_AtomIJNS4_4SM904GMMA27MMA_64x16x16_F32BF16BF16_SSILNSO_5MajorE0ELSQ_0ELNSO_7ScaleInE1ELSR_1EEEEEENS4_6LayoutINS5_IJNSA_ILi2EEESB_SB_EEENS5_IJSB_NSA_ILi0EEESX_EEEEENS5_IJNS4_10UnderscoreES10_S10_EEEEENS4_13SM90_TMA_LOADENS4_14ComposedLayoutINS4_7SwizzleILi3ELi4ELi3EEENS4_18smem_ptr_flag_bitsILi16EEENSU_INS5_IJNSA_ILi8EEENSA_ILi64EEEEEENS5_IJS1A_SB_EEEEEEEvNS4_8identityES13_S1E_vS1F_EENS_8epilogue10collective6detail29Sm90TmaWarpSpecializedAdapterINS1I_15DefaultEpilogueISJ_SK_SK_NS1H_6thread17LinearCombinationISJ_Li1EffLNS1M_9ScaleType4KindE0ELNS_15FloatRoundStyleE2ESJ_EENS1_15EpilogueDefaultEEEEEvvEEEEvNT_6ParamsE)
        .other          _ZN7cutlass13device_kernelINS_4gemm6kernel13GemmUniversalIN4cute5tupleIJiiiiEEENS1_10collective13CollectiveMmaINS1_34MainloopSm90TmaGmmaWarpSpecializedILi3ENS5_IJNS4_1CILi1EEESB_SB_EEENS1_35KernelTmaWarpSpecializedCooperativeEEENS5_IJNSA_ILi256EEENSA_ILi16EEENSA_ILi128EEEEEENS_10bfloat16_tENS5_IJlSB_lEEESJ_SK_NS4_8TiledMMAINS4_8MMA_AtomIJNS4_4SM904GMMA27MMA_64x16x16_F32BF16BF16_SSILNSO_5MajorE0ELSQ_0ELNSO_7ScaleInE1ELSR_1EEEEEENS4_6LayoutINS5_IJNSA_ILi2EEESB_SB_EEENS5_IJSB_NSA_ILi0EEESX_EEEEENS5_IJNS4_10UnderscoreES10_S10_EEEEENS4_13SM90_TMA_LOADENS4_14ComposedLayoutINS4_7SwizzleILi3ELi4ELi3EEENS4_18smem_ptr_flag_bitsILi16EEENSU_INS5_IJNSA_ILi8EEENSA_ILi64EEEEEENS5_IJS1A_SB_EEEEEEEvNS4_8identityES13_S1E_vS1F_EENS_8epilogue10collective6detail29Sm90TmaWarpSpecializedAdapterINS1I_15DefaultEpilogueISJ_SK_SK_NS1H_6thread17LinearCombinationISJ_Li1EffLNS1M_9ScaleType4KindE0ELNS_15FloatRoundStyleE2ESJ_EENS1_15EpilogueDefaultEEEEEvvEEEEvNT_6ParamsE,@"STO_CUDA_ENTRY STV_DEFAULT"
_ZN7cutlass13device_kernelINS_4gemm6kernel13GemmUniversalIN4cute5tupleIJiiiiEEENS1_10collective13CollectiveMmaINS1_34MainloopSm90TmaGmmaWarpSpecializedILi3ENS5_IJNS4_1CILi1EEESB_SB_EEENS1_35KernelTmaWarpSpecializedCooperativeEEENS5_IJNSA_ILi256EEENSA_ILi16EEENSA_ILi128EEEEEENS_10bfloat16_tENS5_IJlSB_lEEESJ_SK_NS4_8TiledMMAINS4_8MMA_AtomIJNS4_4SM904GMMA27MMA_64x16x16_F32BF16BF16_SSILNSO_5MajorE0ELSQ_0ELNSO_7ScaleInE1ELSR_1EEEEEENS4_6LayoutINS5_IJNSA_ILi2EEESB_SB_EEENS5_IJSB_NSA_ILi0EEESX_EEEEENS5_IJNS4_10UnderscoreES10_S10_EEEEENS4_13SM90_TMA_LOADENS4_14ComposedLayoutINS4_7SwizzleILi3ELi4ELi3EEENS4_18smem_ptr_flag_bitsILi16EEENSU_INS5_IJNSA_ILi8EEENSA_ILi64EEEEEENS5_IJS1A_SB_EEEEEEEvNS4_8identityES13_S1E_vS1F_EENS_8epilogue10collective6detail29Sm90TmaWarpSpecializedAdapterINS1I_15DefaultEpilogueISJ_SK_SK_NS1H_6thread17LinearCombinationISJ_Li1EffLNS1M_9ScaleType4KindE0ELNS_15FloatRoundStyleE2ESJ_EENS1_15EpilogueDefaultEEEEEvvEEEEvNT_6ParamsE:
[----:B------:R-:W0:Y:S01]  /*0000*/  LDC R1, c[0x0][0x28] ;  /* 0x00000a00ff017b82 */ /* 0x000e220000000800 */
[----:B------:R-:W1:Y:S01]  /*0010*/  S2R R18, SR_TID.X ;  /* 0x0000000000127919 */ /* 0x000e620000002100 */
[----:B------:R-:W-:Y:S01]  /*0020*/  ELECT P0, URZ, PT ;  /* 0x00000000003f782f */ /* 0x000fe20003800000 */
[----:B------:R-:W-:Y:S01]  /*0030*/  BSSY B0, `(.L_x_0) ;  /* 0x000000f000007945 */ /* 0x000fe20003800000 */
[--C-:B-1----:R-:W-:Y:S02]  /*0040*/  SHF.R.U32.HI R0, RZ, 0x5, R18.reuse ;  /* 0x00000005ff007819 */ /* 0x102fe40000011612 */
[----:B------:R-:W-:-:S03]  /*0050*/  SHF.R.U32.HI R7, RZ, 0x7, R18 ;  /* 0x00000007ff077819 */ /* 0x000fc60000011612 */
[----:B------:R-:W1:Y:S04]  /*0060*/  SHFL.IDX PT, R3, R0, RZ, 0x1f ;  /* 0x00001fff00037589 */ /* 0x000e6800000e0000 */
[----:B------:R2:W3:Y:S01]  /*0070*/  SHFL.IDX PT, R10, R7, RZ, 0x1f ;  /* 0x00001fff070a7589 */ /* 0x0004e200000e0000 */
[----:B-1----:R-:W-:-:S13]  /*0080*/  ISETP.NE.OR P0, PT, R3, RZ, !P0 ;  /* 0x000000ff0300720c */ /* 0x002fda0004705670 */
[----:B0-23--:R-:W-:Y:S05]  /*0090*/  @P0 BRA `(.L_x_1) ;  /* 0x0000000000200947 */ /* 0x00dfea0003800000 */
[----:B------:R-:W-:Y:S02]  /*00a0*/  ULDC.64 UR4, c[0x0][0x198] ;  /* 0x0000660000047ab9 */ /* 0x000fe40000000a00 */
[----:B------:R-:W-:Y:S02]  /*00b0*/  UIADD3 UR6, UP0, UR4, 0xf0, URZ ;  /* 0x000000f004067890 */ /* 0x000fe4000ff1e03f */
[----:B------:R-:W-:Y:S02]  /*00c0*/  UIADD3 UR4, UP1, UR4, 0x1f0, URZ ;  /* 0x000001f004047890 */ /* 0x000fe4000ff3e03f */
[----:B------:R-:W-:Y:S02]  /*00d0*/  UIADD3.X UR7, URZ, UR5, URZ, UP0, !UPT ;  /* 0x000000053f077290 */ /* 0x000fe400087fe43f */
[----:B------:R-:W-:-:S07]  /*00e0*/  UIADD3.X UR5, URZ, UR5, URZ, UP1, !UPT ;  /* 0x000000053f057290 */ /* 0x000fce0008ffe43f */
[----:B------:R0:W-:Y:S02]  /*00f0*/  UTMACCTL.PF [UR6] ;  /* 0x00000000060079b9 */ /* 0x0001e40008040000 */
[----:B------:R0:W-:Y:S02]  /*0100*/  UTMACCTL.PF [UR4] ;  /* 0x00000000040079b9 */ /* 0x0001e40008040000 */
[----:B0-----:R-:W-:Y:S01]  /*0110*/  NOP ;  /* 0x0000000000007918 */ /* 0x001fe20000000000 */
.L_x_1:
[----:B------:R-:W-:Y:S05]  /*0120*/  BSYNC B0 ;  /* 0x0000000000007941 */ /* 0x000fea0003800000 */
.L_x_0:
[----:B------:R-:W0:Y:S02]  /*0130*/  SHFL.IDX PT, R2, R0, RZ, 0x1f ;  /* 0x00001fff00027589 */ /* 0x000e2400000e0000 */
[----:B0-----:R-:W-:-:S13]  /*0140*/  ISETP.NE.AND P0, PT, R2, RZ, PT ;  /* 0x000000ff0200720c */ /* 0x001fda0003f05270 */
[----:B------:R-:W-:Y:S05]  /*0150*/  @P0 BRA `(.L_x_2) ;  /* 0x0000000000500947 */ /* 0x000fea0003800000 */
[----:B------:R-:W0:Y:S01]  /*0160*/  S2UR UR8, SR_CgaCtaId ;  /* 0x00000000000879c3 */ /* 0x000e220000008800 */
[----:B------:R-:W-:Y:S01]  /*0170*/  UMOV UR4, 0x400 ;  /* 0x0000040000047882 */ /* 0x000fe20000000000 */
[----:B------:R-:W-:Y:S01]  /*0180*/  UMOV UR5, 0x1 ;  /* 0x0000000100057882 */ /* 0x000fe20000000000 */
[----:B------:R-:W-:Y:S01]  /*0190*/  UMOV UR6, 0x100 ;  /* 0x0000010000067882 */ /* 0x000fe20000000000 */
[----:B------:R-:W-:Y:S01]  /*01a0*/  ELECT P0, URZ, PT ;  /* 0x00000000003f782f */ /* 0x000fe20003800000 */
[----:B------:R-:W-:-:S04]  /*01b0*/  UIADD3 UR6, -UR6, 0x100000, URZ ;  /* 0x0010000006067890 */ /* 0x000fc8000fffe13f */
[----:B------:R-:W-:Y:S02]  /*01c0*/  USHF.L.U32 UR7, UR6, 0xb, URZ ;  /* 0x0000000b06077899 */ /* 0x000fe4000800063f */
[----:B------:R-:W-:Y:S02]  /*01d0*/  USHF.L.U32 UR6, UR6, 0x1, URZ ;  /* 0x0000000106067899 */ /* 0x000fe4000800063f */
[----:B0-----:R-:W-:Y:S02]  /*01e0*/  ULEA UR8, UR8, UR4, 0x18 ;  /* 0x0000000408087291 */ /* 0x001fe4000f8ec03f */
[----:B------:R-:W-:-:S04]  /*01f0*/  UIADD3 UR4, -UR5, 0x100000, URZ ;  /* 0x0010000005047890 */ /* 0x000fc8000fffe13f */
[----:B------:R-:W-:Y:S02]  /*0200*/  USHF.L.U32 UR5, UR4, 0xb, URZ ;  /* 0x0000000b04057899 */ /* 0x000fe4000800063f */
[----:B------:R-:W-:Y:S01]  /*0210*/  USHF.L.U32 UR4, UR4, 0x1, URZ ;  /* 0x0000000104047899 */ /* 0x000fe2000800063f */
[----:B------:R-:W0:Y:S11]  /*0220*/  FENCE.VIEW.ASYNC.S ;  /* 0x00000000000073c6 */ /* 0x000e360000000000 */
[----:B0-----:R0:W1:Y:S01]  /*0230*/  SYNCS.EXCH.64 URZ, [UR8], UR4 ;  /* 0x00000004083f75b2 */ /* 0x0010620008000100 */
[----:B------:R0:W2:Y:S01]  /*0240*/  SYNCS.EXCH.64 URZ, [UR8+0x18], UR6 ;  /* 0x00001806083f75b2 */ /* 0x0000a20008000100 */
[----:B------:R0:W3:Y:S01]  /*0250*/  SYNCS.EXCH.64 URZ, [UR8+0x8], UR4 ;  /* 0x00000804083f75b2 */ /* 0x0000e20008000100 */
[----:B------:R0:W4:Y:S01]  /*0260*/  SYNCS.EXCH.64 URZ, [UR8+0x20], UR6 ;  /* 0x00002006083f75b2 */ /* 0x0001220008000100 */
[----:B------:R0:W0:Y:S01]  /*0270*/  SYNCS.EXCH.64 URZ, [UR8+0x10], UR4 ;  /* 0x00001004083f75b2 */ /* 0x0000220008000100 */
[----:B------:R0:W0:Y:S01]  /*0280*/  SYNCS.EXCH.64 URZ, [UR8+0x28], UR6 ;  /* 0x00002806083f75b2 */ /* 0x0000220008000100 */
[----:B------:R-:W-:Y:S01]  /*0290*/  NOP ;  /* 0x0000000000007918 */ /* 0x000fe20000000000 */
.L_x_2:
[----:B------:R-:W5:Y:S01]  /*02a0*/  SHFL.IDX PT, R0, R0, RZ, 0x1f ;  /* 0x00001fff00007589 */ /* 0x000f6200000e0000 */
[----:B------:R-:W-:Y:S01]  /*02b0*/  ELECT P0, URZ, PT ;  /* 0x00000000003f782f */ /* 0x000fe20003800000 */
[----:B------:R-:W1:Y:S01]  /*02c0*/  LDC R2, c[0x0][0x65c] ;  /* 0x00019700ff027b82 */ /* 0x000e620000000800 */
[----:B0-----:R-:W-:Y:S01]  /*02d0*/  UMOV UR4, 0x20 ;  /* 0x0000002000047882 */ /* 0x001fe20000000000 */
[----:B------:R-:W0:Y:S01]  /*02e0*/  S2R R6, SR_CTAID.Y ;  /* 0x0000000000067919 */ /* 0x000e220000002600 */
[----:B------:R-:W-:Y:S01]  /*02f0*/  NOP ;  /* 0x0000000000007918 */ /* 0x000fe20000000000 */
[----:B------:R-:W-:Y:S01]  /*0300*/  ISETP.NE.AND P2, PT, R10, RZ, PT ;  /* 0x000000ff0a00720c */ /* 0x000fe20003f45270 */
[----:B------:R-:W-:Y:S01]  /*0310*/  NOP ;  /* 0x0000000000007918 */ /* 0x000fe20000000000 */
[----:B------:R-:W2:Y:S01]  /*0320*/  S2R R4, SR_CTAID.X ;  /* 0x0000000000047919 */ /* 0x000ea20000002500 */
[----:B------:R-:W-:Y:S01]  /*0330*/  IMAD.MOV.U32 R5, RZ, RZ, RZ ;  /* 0x000000ffff057224 */ /* 0x000fe200078e00ff */
[----:B-----5:R-:W-:-:S02]  /*0340*/  ISETP.NE.OR P0, PT, R0, RZ, !P0 ;  /* 0x000000ff0000720c */ /* 0x020fc40004705670 */
[----:B-1----:R-:W-:-:S04]  /*0350*/  ISETP.NE.AND P3, PT, R2, 0x1, PT ;  /* 0x000000010200780c */ /* 0x002fc80003f65270 */
[----:B------:R-:W-:Y:S02]  /*0360*/  P2R R0, PR, RZ, 0x8 ;  /* 0x00000008ff007803 */ /* 0x000fe40000000000 */
[----:B------:R-:W-:-:S04]  /*0370*/  SHF.R.S32.HI R0, RZ, 0x1f, R3 ;  /* 0x0000001fff007819 */ /* 0x000fc80000011403 */
[----:B------:R-:W-:Y:S01]  /*0380*/  LEA.HI R0, R0, R3, RZ, 0x2 ;  /* 0x0000000300007211 */ /* 0x000fe200078f10ff */
[----:B------:R-:W-:Y:S01]  /*0390*/  VOTEU.ALL UP0, P0 ;  /* 0x00000000003f7886 */ /* 0x000fe20000000000 */
[----:B------:R-:W-:Y:S01]  /*03a0*/  VOTEU.ALL UP1, P0 ;  /* 0x00000000003f7886 */ /* 0x000fe20000020000 */
[----:B------:R-:W2:Y:S01]  /*03b0*/  @P3 LDC R17, c[0x0][0x10] ;  /* 0x00000400ff113b82 */ /* 0x000ea20000000800 */
[----:B------:R-:W-:Y:S01]  /*03c0*/  LOP3.LUT R0, R0, 0xfffffffc, RZ, 0xc0, !PT ;  /* 0xfffffffc00007812 */ /* 0x000fe200078ec0ff */
[----:B0-----:R-:W-:Y:S01]  /*03d0*/  @P3 IMAD.MOV.U32 R8, RZ, RZ, R6 ;  /* 0x000000ffff083224 */ /* 0x001fe200078e0006 */
[----:B------:R-:W-:Y:S01]  /*03e0*/  @!UP0 UMOV UR6, 0x400 ;  /* 0x0000040000068882 */ /* 0x000fe20000000000 */
[----:B------:R-:W-:-:S04]  /*03f0*/  @!UP0 UIADD3 UR4, -UR4, 0x100000, URZ ;  /* 0x0010000004048890 */ /* 0x000fc8000fffe13f */
[----:B------:R-:W-:Y:S02]  /*0400*/  @!UP0 USHF.L.U32 UR5, UR4, 0xb, URZ ;  /* 0x0000000b04058899 */ /* 0x000fe4000800063f */
[----:B------:R-:W-:Y:S01]  /*0410*/  @!UP0 USHF.L.U32 UR4, UR4, 0x1, URZ ;  /* 0x0000000104048899 */ /* 0x000fe2000800063f */
[----:B------:R-:W-:Y:S02]  /*0420*/  @P3 IMAD.MOV.U32 R9, RZ, RZ, RZ ;  /* 0x000000ffff093224 */ /* 0x000fe400078e00ff */
[----:B------:R-:W-:Y:S01]  /*0430*/  IMAD.IADD R0, R3, 0x1, -R0 ;  /* 0x0000000103007824 */ /* 0x000fe200078e0a00 */
[----:B------:R-:W0:Y:S01]  /*0440*/  @!UP0 S2UR UR7, SR_CgaCtaId ;  /* 0x00000000000789c3 */ /* 0x000e220000008800 */
[----:B------:R-:W-:-:S03]  /*0450*/  @P3 IMAD.MOV.U32 R3, RZ, RZ, RZ ;  /* 0x000000ffff033224 */ /* 0x000fc600078e00ff */
[----:B------:R-:W-:-:S04]  /*0460*/  ISETP.NE.AND P1, PT, R0, 0x3, PT ;  /* 0x000000030000780c */ /* 0x000fc80003f25270 */
[----:B------:R-:W1:Y:S01]  /*0470*/  @!P3 LDC R11, c[0x0][0xc] ;  /* 0x00000300ff0bbb82 */ /* 0x000e620000000800 */
[----:B--2---:R-:W-:-:S04]  /*0480*/  @P3 IMAD.WIDE.U32 R16, R4, R17, R8 ;  /* 0x0000001104103225 */ /* 0x004fc800078e0008 */
[----:B------:R-:W-:Y:S01]  /*0490*/  @P3 IMAD.IADD R17, R17, 0x1, R3 ;  /* 0x0000000111113824 */ /* 0x000fe200078e0203 */
[----:B------:R-:W-:Y:S01]  /*04a0*/  LOP3.LUT R3, R18, 0x7f, RZ, 0xc0, !PT ;  /* 0x0000007f12037812 */ /* 0x000fe200078ec0ff */
[----:B0-----:R-:W-:Y:S01]  /*04b0*/  @!UP0 ULEA UR8, UR7, UR6, 0x18 ;  /* 0x0000000607088291 */ /* 0x001fe2000f8ec03f */
[----:B------:R-:W-:Y:S02]  /*04c0*/  VOTEU.ALL UP0, P0 ;  /* 0x00000000003f7886 */ /* 0x000fe40000000000 */
[----:B------:R-:W-:Y:S01]  /*04d0*/  ULDC UR6, c[0x0][0xc] ;  /* 0x0000030000067ab9 */ /* 0x000fe20000000800 */
[----:B------:R-:W-:Y:S01]  /*04e0*/  ISETP.EQ.OR P0, PT, R0, RZ, !P1 ;  /* 0x000000ff0000720c */ /* 0x000fe20004f02670 */
[----:B------:R-:W-:-:S03]  /*04f0*/  ULDC UR7, c[0x0][0x10] ;  /* 0x0000040000077ab9 */ /* 0x000fc60000000800 */
[C---:B------:R-:W-:Y:S01]  /*0500*/  ISETP.EQ.AND P0, PT, R10.reuse, RZ, P0 ;  /* 0x000000ff0a00720c */ /* 0x040fe20000702270 */
[----:B------:R-:W-:Y:S02]  /*0510*/  VIADD R10, R10, 0xffffffff ;  /* 0xffffffff0a0a7836 */ /* 0x000fe40000000000 */
[----:B-1----:R-:W-:Y:S01]  /*0520*/  @!P3 IMAD.WIDE.U32 R8, R11, R6, R4 ;  /* 0x000000060b08b225 */ /* 0x002fe200078e0004 */
[----:B------:R-:W0:Y:S02]  /*0530*/  FENCE.VIEW.ASYNC.S ;  /* 0x00000000000073c6 */ /* 0x000e240000000000 */
[----:B0-----:R-:W3:Y:S01]  /*0540*/  @!UP0 SYNCS.EXCH.64 URZ, [UR8+0x40], UR4 ;  /* 0x00004004083f85b2 */ /* 0x001ee20008000100 */
[----:B------:R-:W-:Y:S02]  /*0550*/  SEL R19, RZ, 0x1, !P0 ;  /* 0x00000001ff137807 */ /* 0x000fe40004000000 */
[----:B------:R-:W-:Y:S01]  /*0560*/  ISETP.GE.U32.AND P1, PT, R10, 0x2, PT ;  /* 0x000000020a00780c */ /* 0x000fe20003f26070 */
[----:B------:R-:W-:-:S02]  /*0570*/  @!P3 IMAD.MOV.U32 R16, RZ, RZ, R8 ;  /* 0x000000ffff10b224 */ /* 0x000fc400078e0008 */
[----:B------:R-:W-:Y:S01]  /*0580*/  @!P3 IMAD.MOV.U32 R17, RZ, RZ, R9 ;  /* 0x000000ffff11b224 */ /* 0x000fe200078e0009 */
[----:B------:R-:W-:Y:S01]  /*0590*/  SEL R19, R19, 0x2, P1 ;  /* 0x0000000213137807 */ /* 0x000fe20000800000 */
[----:B------:R0:W3:Y:S01]  /*05a0*/  @!UP1 SYNCS.EXCH.64 URZ, [UR8+0x48], UR4 ;  /* 0x00004804083f95b2 */ /* 0x0000e20008000100 */
[----:B------:R-:W-:Y:S01]  /*05b0*/  NOP ;  /* 0x0000000000007918 */ /* 0x000fe20000000000 */
[----:B0-----:R-:W-:-:S03]  /*05c0*/  UIMAD.WIDE.U32 UR4, UR6, UR7, URZ ;  /* 0x00000007060472a5 */ /* 0x001fc6000f8e003f */
[----:B------:R-:W-:Y:S02]  /*05d0*/  ULDC UR6, c[0x0][0x14] ;  /* 0x0000050000067ab9 */ /* 0x000fe40000000800 */
[----:B------:R-:W-:Y:S02]  /*05e0*/  UIMAD.WIDE.U32 UR38, UR4, UR6, URZ ;  /* 0x00000006042672a5 */ /* 0x000fe4000f8e003f */
[----:B------:R-:W-:-:S04]  /*05f0*/  UIMAD UR41, UR5, UR6, URZ ;  /* 0x00000006052972a4 */ /* 0x000fc8000f8e023f */
[----:B------:R-:W-:Y:S01]  /*0600*/  UIADD3 UR41, UR39, UR41, URZ ;  /* 0x0000002927297290 */ /* 0x000fe2000fffe03f */
[----:B---34-:R-:W-:Y:S06]  /*0610*/  BAR.SYNC.DEFER_BLOCKING 0x0 ;  /* 0x0000000000007b1d */ /* 0x018fec0000010000 */
[----:B------:R-:W-:Y:S05]  /*0620*/  @!P2 BRA `(.L_x_3) ;  /* 0x0000003c0034a947 */ /* 0x000fea0003800000 */
[----:B------:R-:W-:-:S13]  /*0630*/  ISETP.GT.U32.AND P0, PT, R10, 0x1, PT ;  /* 0x000000010a00780c */ /* 0x000fda0003f04070 */
[----:B------:R-:W-:Y:S05]  /*0640*/  @P0 EXIT ;  /* 0x000000000000094d */ /* 0x000fea0003800000 */
[----:B------:R-:W-:Y:S01]  /*0650*/  ULDC.64 UR4, c[0x0][0x650] ;  /* 0x0001940000047ab9 */ /* 0x000fe20000000a00 */
[----:B------:R-:W-:Y:S01]  /*0660*/  PRMT R0, RZ, 0x7610, R0 ;  /* 0x00007610ff007816 */ /* 0x000fe20000000000 */
[----:B------:R-:W-:Y:S01]  /*0670*/  IMAD.MOV.U32 R45, RZ, RZ, -0x1 ;  /* 0xffffffffff2d7424 */ /* 0x000fe200078e00ff */
[----:B------:R-:W-:Y:S01]  /*0680*/  ISETP.GE.U32.AND P0, PT, R16, UR4, PT ;  /* 0x0000000410007c0c */ /* 0x000fe2000bf06070 */
[----:B------:R-:W-:Y:S02]  /*0690*/  IMAD.MOV.U32 R44, RZ, RZ, -0x1 ;  /* 0xffffffffff2c7424 */ /* 0x000fe400078e00ff */
[----:B------:R-:W-:Y:S01]  /*06a0*/  IMAD.MOV.U32 R41, RZ, RZ, -0x1 ;  /* 0xffffffffff297424 */ /* 0x000fe200078e00ff */
[----:B------:R-:W-:-:S13]  /*06b0*/  ISETP.GE.U32.AND.EX P0, PT, R17, UR5, PT, P0 ;  /* 0x0000000511007c0c */ /* 0x000fda000bf06100 */
[----:B------:R-:W-:Y:S05]  /*06c0*/  @P0 BRA `(.L_x_4) ;  /* 0x0000000400540947 */ /* 0x000fea0003800000 */
[----:B------:R-:W0:Y:S01]  /*06d0*/  LDC.64 R20, c[0x0][0x628] ;  /* 0x00018a00ff147b82 */ /* 0x000e220000000a00 */
[----:B------:R-:W-:Y:S02]  /*06e0*/  IMAD.MOV.U32 R8, RZ, RZ, R16 ;  /* 0x000000ffff087224 */ /* 0x000fe400078e0010 */
[----:B------:R-:W-:-:S05]  /*06f0*/  IMAD.MOV.U32 R9, RZ, RZ, R17 ;  /* 0x000000ffff097224 */ /* 0x000fca00078e0011 */
[----:B------:R-:W1:Y:S08]  /*0700*/  LDC R0, c[0x0][0x630] ;  /* 0x00018c00ff007b82 */ /* 0x000e700000000800 */
[----:B------:R-:W2:Y:S01]  /*0710*/  LDC.64 R22, c[0x0][0x620] ;  /* 0x00018800ff167b82 */ /* 0x000ea20000000a00 */
[----:B0-----:R-:W-:-:S04]  /*0720*/  ISETP.NE.U32.AND P0, PT, R20, RZ, PT ;  /* 0x000000ff1400720c */ /* 0x001fc80003f05070 */
[----:B------:R-:W-:-:S13]  /*0730*/  ISETP.NE.AND.EX P0, PT, R21, RZ, PT, P0 ;  /* 0x000000ff1500720c */ /* 0x000fda0003f05300 */
[----:B-12---:R-:W-:Y:S05]  /*0740*/  @!P0 BRA `(.L_x_5) ;  /* 0x0000000000288947 */ /* 0x006fea0003800000 */
[----:B------:R-:W0:Y:S02]  /*0750*/  LDC R13, c[0x0][0x634] ;  /* 0x00018d00ff0d7b82 */ /* 0x000e240000000800 */
[----:B0-----:R-:W-:-:S05]  /*0760*/  IADD3 R13, P0, R16, R13, RZ ;  /* 0x0000000d100d7210 */ /* 0x001fca0007f1e0ff */
[----:B------:R-:W-:-:S04]  /*0770*/  IMAD.X R15, RZ, RZ, R17, P0 ;  /* 0x000000ffff0f7224 */ /* 0x000fc800000e0611 */
[----:B------:R-:W-:-:S04]  /*0780*/  IMAD.WIDE.U32 R8, R15, R20, RZ ;  /* 0x000000140f087225 */ /* 0x000fc800078e00ff */
[----:B------:R-:W-:-:S04]  /*0790*/  IMAD.WIDE.U32 R10, P0, R13, R21, R8 ;  /* 0x000000150d0a7225 */ /* 0x000fc80007800008 */
[----:B------:R-:W-:-:S04]  /*07a0*/  IMAD.WIDE.U32 R8, R13, R20, RZ ;  /* 0x000000140d087225 */ /* 0x000fc800078e00ff */
[----:B------:R-:W-:Y:S01]  /*07b0*/  IMAD.X R13, RZ, RZ, RZ, P0 ;  /* 0x000000ffff0d7224 */ /* 0x000fe200000e06ff */
[----:B------:R-:W-:Y:S01]  /*07c0*/  IADD3 RZ, P0, R9, R10, RZ ;  /* 0x0000000a09ff7210 */ /* 0x000fe20007f1e0ff */
[----:B------:R-:W-:-:S04]  /*07d0*/  IMAD.MOV.U32 R12, RZ, RZ, R11 ;  /* 0x000000ffff0c7224 */ /* 0x000fc800078e000b */
[----:B------:R-:W-:-:S08]  /*07e0*/  IMAD.WIDE.U32.X R8, R15, R21, R12, P0 ;  /* 0x000000150f087225 */ /* 0x000fd000000e040c */
.L_x_5:
[-CC-:B------:R-:W-:Y:S01]  /*07f0*/  SHF.R.U64 R41, R8, R0.reuse, R9.reuse ;  /* 0x0000000008297219 */ /* 0x180fe20000001209 */
[----:B------:R-:W0:Y:S01]  /*0800*/  LDC R12, c[0x0][0x618] ;  /* 0x00018600ff0c7b82 */ /* 0x000e220000000800 */
[----:B------:R-:W-:Y:S01]  /*0810*/  SHF.R.U32.HI R5, RZ, R0, R9 ;  /* 0x00000000ff057219 */ /* 0x000fe20000011609 */
[----:B------:R-:W-:Y:S01]  /*0820*/  ULDC UR4, c[0x0][0x150] ;  /* 0x0000540000047ab9 */ /* 0x000fe20000000800 */
[----:B------:R-:W-:Y:S02]  /*0830*/  IADD3 R11, P0, RZ, -R41, RZ ;  /* 0x80000029ff0b7210 */ /* 0x000fe40007f1e0ff */
[----:B------:R-:W-:-:S03]  /*0840*/  I2FP.F32.U32 R0, R4 ;  /* 0x0000000400007245 */ /* 0x000fc60000201000 */
[----:B------:R-:W1:Y:S01]  /*0850*/  LDC.64 R24, c[0x0][0x640] ;  /* 0x00019000ff187b82 */ /* 0x000e620000000a00 */
[----:B------:R-:W-:Y:S02]  /*0860*/  IMAD.X R13, RZ, RZ, ~R5, P0 ;  /* 0x000000ffff0d7224 */ /* 0x000fe400000e0e05 */
[----:B------:R-:W-:Y:S01]  /*0870*/  FMUL R0, R0, UR4 ;  /* 0x0000000400007c20 */ /* 0x000fe20008400000 */
[----:B------:R-:W-:Y:S01]  /*0880*/  IMAD.WIDE.U32 R8, R11, R22, R16 ;  /* 0x000000160b087225 */ /* 0x000fe200078e0010 */
[----:B------:R-:W-:-:S03]  /*0890*/  ULDC UR4, c[0x0][0x154] ;  /* 0x0000550000047ab9 */ /* 0x000fc60000000800 */
[----:B------:R-:W-:Y:S01]  /*08a0*/  IMAD R10, R13, R22, RZ ;  /* 0x000000160d0a7224 */ /* 0x000fe200078e02ff */
[----:B------:R-:W2:Y:S01]  /*08b0*/  LDC R5, c[0x0][0x144] ;  /* 0x00005100ff057b82 */ /* 0x000ea20000000800 */
[----:B------:R-:W3:Y:S02]  /*08c0*/  F2I.U32.TRUNC.NTZ R0, R0 ;  /* 0x0000000000007305 */ /* 0x000ee4000020f000 */
[----:B------:R-:W-:-:S04]  /*08d0*/  IMAD R11, R11, R23, R10 ;  /* 0x000000170b0b7224 */ /* 0x000fc800078e020a */
[----:B------:R-:W-:Y:S01]  /*08e0*/  IMAD.IADD R9, R9, 0x1, R11 ;  /* 0x0000000109097824 */ /* 0x000fe200078e020b */
[----:B------:R-:W4:Y:S01]  /*08f0*/  LDC R14, c[0x0][0x608] ;  /* 0x00018200ff0e7b82 */ /* 0x000f220000000800 */
[----:B------:R-:W-:-:S03]  /*0900*/  IMAD.MOV.U32 R11, RZ, RZ, -0x1 ;  /* 0xffffffffff0b7424 */ /* 0x000fc600078e00ff */
[--C-:B0-----:R-:W-:Y:S02]  /*0910*/  SHF.R.U64 R20, R8, R12, R9.reuse ;  /* 0x0000000c08147219 */ /* 0x101fe40000001209 */
[----:B------:R-:W-:Y:S02]  /*0920*/  I2FP.F32.U32 R8, R6 ;  /* 0x0000000600087245 */ /* 0x000fe40000201000 */
[----:B------:R-:W0:Y:S01]  /*0930*/  LDC R22, c[0x0][0x658] ;  /* 0x00019600ff167b82 */ /* 0x000e220000000800 */
[----:B-1----:R-:W-:Y:S01]  /*0940*/  ISETP.NE.U32.AND P0, PT, R24, RZ, PT ;  /* 0x000000ff1800720c */ /* 0x002fe20003f05070 */
[----:B---3--:R-:W-:Y:S01]  /*0950*/  IMAD.MOV R10, RZ, RZ, -R0 ;  /* 0x000000ffff0a7224 */ /* 0x008fe200078e0a00 */
[----:B------:R-:W-:Y:S01]  /*0960*/  SHF.R.U32.HI R9, RZ, R12, R9 ;  /* 0x0000000cff097219 */ /* 0x000fe20000011609 */
[----:B------:R-:W-:Y:S01]  /*0970*/  FMUL R8, R8, UR4 ;  /* 0x0000000408087c20 */ /* 0x000fe20008400000 */
[----:B------:R-:W-:-:S03]  /*0980*/  ISETP.NE.AND.EX P0, PT, R25, RZ, PT, P0 ;  /* 0x000000ff1900720c */ /* 0x000fc60003f05300 */
[----:B------:R-:W1:Y:S01]  /*0990*/  LDC R15, c[0x0][0x148] ;  /* 0x00005200ff0f7b82 */ /* 0x000e620000000800 */
[----:B--2---:R-:W-:-:S07]  /*09a0*/  IMAD R0, R5, R10, R4 ;  /* 0x0000000a05007224 */ /* 0x004fce00078e0204 */
[----:B------:R-:W2:Y:S01]  /*09b0*/  LDC R23, c[0x0][0x600] ;  /* 0x00018000ff177b82 */ /* 0x000ea20000000800 */
[-CC-:B----4-:R-:W-:Y:S02]  /*09c0*/  SHF.R.U64 R28, R20, R14.reuse, R9.reuse ;  /* 0x0000000e141c7219 */ /* 0x190fe40000001209 */
[----:B------:R-:W-:Y:S01]  /*09d0*/  SHF.R.U32.HI R5, RZ, R14, R9 ;  /* 0x0000000eff057219 */ /* 0x000fe20000011609 */
[----:B------:R-:W-:Y:S01]  /*09e0*/  IMAD.MOV.U32 R9, RZ, RZ, 0x1 ;  /* 0x00000001ff097424 */ /* 0x000fe200078e00ff */
[----:B------:R3:W4:Y:S03]  /*09f0*/  F2I.U32.TRUNC.NTZ R14, R8 ;  /* 0x00000008000e7305 */ /* 0x000726000020f000 */
[----:B------:R-:W1:Y:S01]  /*0a00*/  LDC R26, c[0x0][0x648] ;  /* 0x00019200ff1a7b82 */ /* 0x000e620000000800 */
[-C--:B0-----:R-:W-:Y:S02]  /*0a10*/  SHF.L.U32 R4, R11, R22.reuse, RZ ;  /* 0x000000160b047219 */ /* 0x081fe400000006ff */
[----:B------:R-:W-:-:S02]  /*0a20*/  SHF.R.U64 R30, R28, R22, R5 ;  /* 0x000000161c1e7219 */ /* 0x000fc40000001205 */
[----:B------:R-:W-:Y:S02]  /*0a30*/  LOP3.LUT R13, RZ, R4, RZ, 0x33, !PT ;  /* 0x00000004ff0d7212 */ /* 0x000fe400078e33ff */
[-C--:B------:R-:W-:Y:S01]  /*0a40*/  SHF.R.U32.HI R5, RZ, R22.reuse, R5 ;  /* 0x00000016ff057219 */ /* 0x080fe20000011605 */
[----:B------:R-:W0:Y:S01]  /*0a50*/  LDC R27, c[0x0][0x638] ;  /* 0x00018e00ff1b7b82 */ /* 0x000e220000000800 */
[----:B------:R-:W-:Y:S01]  /*0a60*/  SHF.L.U32 R12, R9, R22, RZ ;  /* 0x00000016090c7219 */ /* 0x000fe200000006ff */
[----:B------:R-:W-:-:S06]  /*0a70*/  IMAD.MOV.U32 R4, RZ, RZ, R30 ;  /* 0x000000ffff047224 */ /* 0x000fcc00078e001e */
[----:B------:R-:W0:Y:S01]  /*0a80*/  LDC R45, c[0x0][0x610] ;  /* 0x00018400ff2d7b82 */ /* 0x000e220000000800 */
[----:B---34-:R-:W-:Y:S05]  /*0a90*/  @!P0 BRA `(.L_x_6) ;  /* 0x0000000000288947 */ /* 0x018fea0003800000 */
[----:B------:R-:W3:Y:S02]  /*0aa0*/  LDC R11, c[0x0][0x64c] ;  /* 0x00019300ff0b7b82 */ /* 0x000ee40000000800 */
[----:B---3--:R-:W-:-:S05]  /*0ab0*/  IADD3 R11, P0, R30, R11, RZ ;  /* 0x0000000b1e0b7210 */ /* 0x008fca0007f1e0ff */
        /* <DEDUP_REMOVED lines=8> */
.L_x_6:
[----:B-1----:R-:W-:Y:S01]  /*0b40*/  SHF.R.U64 R4, R4, R26, R5 ;  /* 0x0000001a04047219 */ /* 0x002fe20000001205 */
[----:B--2---:R-:W-:Y:S01]  /*0b50*/  VIADD R5, R23, 0xffffffff ;  /* 0xffffffff17057836 */ /* 0x004fe20000000000 */
[----:B------:R-:W-:Y:S01]  /*0b60*/  LOP3.LUT R13, R28, R13, RZ, 0xc0, !PT ;  /* 0x0000000d1c0d7212 */ /* 0x000fe200078ec0ff */
[----:B------:R-:W-:Y:S02]  /*0b70*/  IMAD.MOV R14, RZ, RZ, -R14 ;  /* 0x000000ffff0e7224 */ /* 0x000fe400078e0a0e */
[----:B------:R-:W-:Y:S01]  /*0b80*/  IMAD.MOV R8, RZ, RZ, -R4 ;  /* 0x000000ffff087224 */ /* 0x000fe200078e0a04 */
[----:B------:R-:W-:Y:S01]  /*0b90*/  LOP3.LUT R5, R20, R5, RZ, 0xc0, !PT ;  /* 0x0000000514057212 */ /* 0x000fe200078ec0ff */
[----:B------:R-:W-:Y:S02]  /*0ba0*/  IMAD R13, R12, R4, R13 ;  /* 0x000000040c0d7224 */ /* 0x000fe400078e020d */
[----:B------:R-:W-:Y:S02]  /*0bb0*/  @P3 IMAD R0, R15, R14, R6 ;  /* 0x0000000e0f003224 */ /* 0x000fe400078e0206 */
[----:B0-----:R-:W-:-:S02]  /*0bc0*/  IMAD R4, R8, R27, R30 ;  /* 0x0000001b08047224 */ /* 0x001fc400078e021e */
[----:B------:R-:W-:Y:S02]  /*0bd0*/  IMAD R45, R13, R45, R0 ;  /* 0x0000002d0d2d7224 */ /* 0x000fe400078e0200 */
[----:B------:R-:W-:Y:S02]  /*0be0*/  IMAD R4, R4, R23, R5 ;  /* 0x0000001704047224 */ /* 0x000fe400078e0205 */
[----:B------:R-:W-:-:S03]  /*0bf0*/  IMAD.MOV.U32 R0, RZ, RZ, 0x1 ;  /* 0x00000001ff007424 */ /* 0x000fc600078e00ff */
[----:B------:R-:W-:Y:S02]  /*0c00*/  SEL R44, R4, R45, !P3 ;  /* 0x0000002d042c7207 */ /* 0x000fe40005800000 */
[----:B------:R-:W-:-:S07]  /*0c10*/  SEL R45, R45, R4, !P3 ;  /* 0x000000042d2d7207 */ /* 0x000fce0005800000 */
.L_x_4:
[----:B------:R-:W-:-:S08]  /*0c20*/  NOP ;  /* 0x0000000000007918 */ /* 0x000fd00000000000 */
[----:B------:R-:W0:Y:S02]  /*0c30*/  USETMAXREG.TRY_ALLOC.CTAPOOL UP0, 0xe8 ;  /* 0x000000e8000079c8 */ /* 0x000e240008000600 */
[----:B0-----:R-:W-:-:S13]  /*0c40*/  PLOP3.LUT P0, PT, PT, PT, UP0, 0x80, 0x0 ;  /* 0x000000000000781c */ /* 0x001fda0003f0f008 */
[----:B------:R-:W-:Y:S05]  /*0c50*/  @!P0 BRA `(.L_x_4) ;  /* 0xfffffffc00f08947 */ /* 0x000fea000383ffff */
[----:B------:R-:W-:Y:S01]  /*0c60*/  ULDC.64 UR4, c[0x0][0x598] ;  /* 0x0001660000047ab9 */ /* 0x000fe20000000a00 */
[----:B------:R-:W-:Y:S01]  /*0c70*/  ULDC.64 UR36, c[0x0][0x208] ;  /* 0x0000820000247ab9 */ /* 0x000fe20000000a00 */
[----:B------:R-:W-:-:S04]  /*0c80*/  ISETP.NE.U32.AND P0, PT, RZ, UR4, PT ;  /* 0x00000004ff007c0c */ /* 0x000fc8000bf05070 */
[----:B------:R-:W-:-:S13]  /*0c90*/  ISETP.NE.AND.EX P0, PT, RZ, UR5, PT, P0 ;  /* 0x00000005ff007c0c */ /* 0x000fda000bf05300 */
[----:B------:R-:W-:Y:S05]  /*0ca0*/  @!P0 BRA `(.L_x_7) ;  /* 0x00000000001c8947 */ /* 0x000fea0003800000 */
[----:B------:R-:W0:Y:S02]  /*0cb0*/  LDC.64 R4, c[0x0][0x598] ;  /* 0x00016600ff047b82 */ /* 0x000e240000000a00 */
[----:B0-----:R-:W2:Y:S02]  /*0cc0*/  LDG.E.64 R4, desc[UR36][R4.64] ;  /* 0x0000002404047981 */ /* 0x001ea4000c1e1b00 */
[----:B--2---:R-:W-:-:S04]  /*0cd0*/  ISETP.NE.U32.AND P0, PT, R4, RZ, PT ;  /* 0x000000ff0400720c */ /* 0x004fc80003f05070 */
[----:B------:R-:W-:-:S13]  /*0ce0*/  ISETP.NE.AND.EX P0, PT, R5, RZ, PT, P0 ;  /* 0x000000ff0500720c */ /* 0x000fda0003f05300 */
[----:B------:R-:W-:Y:S05]  /*0cf0*/  @!P0 BRA `(.L_x_7) ;  /* 0x0000000000088947 */ /* 0x000fea0003800000 */
[----:B------:R0:W5:Y:S01]  /*0d00*/  LD.E R40, desc[UR36][R4.64] ;  /* 0x0000002404287980 */ /* 0x000162000c101900 */
[----:B------:R-:W-:Y:S05]  /*0d10*/  BRA `(.L_x_8) ;  /* 0x0000000000247947 */ /* 0x000fea0003800000 */
.L_x_7:
[----:B------:R-:W-:Y:S02]  /*0d20*/  ULDC.64 UR4, c[0x0][0x588] ;  /* 0x0001620000047ab9 */ /* 0x000fe40000000a00 */
[----:B------:R-:W-:-:S04]  /*0d30*/  ISETP.NE.U32.AND P0, PT, RZ, UR4, PT ;  /* 0x00000004ff007c0c */ /* 0x000fc8000bf05070 */
[----:B------:R-:W-:-:S13]  /*0d40*/  ISETP.NE.AND.EX P0, PT, RZ, UR5, PT, P0 ;  /* 0x00000005ff007c0c */ /* 0x000fda000bf05300 */
[----:B------:R-:W-:Y:S05]  /*0d50*/  @!P0 BRA `(.L_x_9) ;  /* 0x00000000000c8947 */ /* 0x000fea0003800000 */
[----:B------:R-:W0:Y:S02]  /*0d60*/  LDC.64 R4, c[0x0][0x588] ;  /* 0x00016200ff047b82 */ /* 0x000e240000000a00 */
[----:B0-----:R1:W5:Y:S01]  /*0d70*/  LDG.E R40, desc[UR36][R4.64] ;  /* 0x0000002404287981 */ /* 0x001362000c1e1900 */
[----:B------:R-:W-:Y:S05]  /*0d80*/  BRA `(.L_x_8) ;  /* 0x0000000000087947 */ /* 0x000fea0003800000 */
.L_x_9:
[----:B------:R-:W-:Y:S02]  /*0d90*/  ULDC UR4, c[0x0][0x580] ;  /* 0x0001600000047ab9 */ /* 0x000fe40000000800 */
[----:B------:R-:W-:-:S07]  /*0da0*/  IMAD.U32 R40, RZ, RZ, UR4 ;  /* 0x00000004ff287e24 */ /* 0x000fce000f8e00ff */
.L_x_8:
[----:B------:R-:W-:Y:S02]  /*0db0*/  ULDC.64 UR4, c[0x0][0x5a0] ;  /* 0x0001680000047ab9 */ /* 0x000fe40000000a00 */
[----:B------:R-:W-:-:S04]  /*0dc0*/  ISETP.NE.U32.AND P0, PT, RZ, UR4, PT ;  /* 0x00000004ff007c0c */ /* 0x000fc8000bf05070 */
[----:B------:R-:W-:-:S13]  /*0dd0*/  ISETP.NE.AND.EX P0, PT, RZ, UR5, PT, P0 ;  /* 0x00000005ff007c0c */ /* 0x000fda000bf05300 */
[----:B------:R-:W-:Y:S05]  /*0de0*/  @!P0 BRA `(.L_x_10) ;  /* 0x00000000001c8947 */ /* 0x000fea0003800000 */
[----:B01----:R-:W0:Y:S02]  /*0df0*/  LDC.64 R4, c[0x0][0x5a0] ;  /* 0x00016800ff047b82 */ /* 0x003e240000000a00 */
[----:B0-----:R-:W2:Y:S02]  /*0e00*/  LDG.E.64 R4, desc[UR36][R4.64] ;  /* 0x0000002404047981 */ /* 0x001ea4000c1e1b00 */
[----:B--2---:R-:W-:-:S04]  /*0e10*/  ISETP.NE.U32.AND P0, PT, R4, RZ, PT ;  /* 0x000000ff0400720c */ /* 0x004fc80003f05070 */
[----:B------:R-:W-:-:S13]  /*0e20*/  ISETP.NE.AND.EX P0, PT, R5, RZ, PT, P0 ;  /* 0x000000ff0500720c */ /* 0x000fda0003f05300 */
[----:B------:R-:W-:Y:S05]  /*0e30*/  @!P0 BRA `(.L_x_10) ;  /* 0x0000000000088947 */ /* 0x000fea0003800000 */
[----:B------:R0:W5:Y:S01]  /*0e40*/  LD.E R42, desc[UR36][R4.64] ;  /* 0x00000024042a7980 */ /* 0x000162000c101900 */
[----:B------:R-:W-:Y:S05]  /*0e50*/  BRA `(.L_x_11) ;  /* 0x0000000000247947 */ /* 0x000fea0003800000 */
.L_x_10:
[----:B------:R-:W-:Y:S02]  /*0e60*/  ULDC.64 UR4, c[0x0][0x590] ;  /* 0x0001640000047ab9 */ /* 0x000fe40000000a00 */
[----:B------:R-:W-:-:S04]  /*0e70*/  ISETP.NE.U32.AND P0, PT, RZ, UR4, PT ;  /* 0x00000004ff007c0c */ /* 0x000fc8000bf05070 */
[----:B------:R-:W-:-:S13]  /*0e80*/  ISETP.NE.AND.EX P0, PT, RZ, UR5, PT, P0 ;  /* 0x00000005ff007c0c */ /* 0x000fda000bf05300 */
[----:B------:R-:W-:Y:S05]  /*0e90*/  @!P0 BRA `(.L_x_12) ;  /* 0x00000000000c8947 */ /* 0x000fea0003800000 */
[----:B------:R-:W2:Y:S02]  /*0ea0*/  LDC.64 R42, c[0x0][0x590] ;  /* 0x00016400ff2a7b82 */ /* 0x000ea40000000a00 */
[----:B--2---:R2:W5:Y:S01]  /*0eb0*/  LDG.E R42, desc[UR36][R42.64] ;  /* 0x000000242a2a7981 */ /* 0x004562000c1e1900 */
[----:B------:R-:W-:Y:S05]  /*0ec0*/  BRA `(.L_x_11) ;  /* 0x0000000000087947 */ /* 0x000fea0003800000 */
.L_x_12:
[----:B------:R-:W-:Y:S02]  /*0ed0*/  ULDC UR4, c[0x0][0x584] ;  /* 0x0001610000047ab9 */ /* 0x000fe40000000800 */
[----:B------:R-:W-:-:S07]  /*0ee0*/  IMAD.U32 R42, RZ, RZ, UR4 ;  /* 0x00000004ff2a7e24 */ /* 0x000fce000f8e00ff */
.L_x_11:
[----:B------:R-:W-:-:S13]  /*0ef0*/  LOP3.LUT P0, RZ, R0, 0xff, RZ, 0xc0, !PT ;  /* 0x000000ff00ff7812 */ /* 0x000fda000780c0ff */
[----:B------:R-:W-:Y:S05]  /*0f00*/  @!P0 EXIT ;  /* 0x000000000000894d */ /* 0x000fea0003800000 */
[----:B------:R-:W-:Y:S01]  /*0f10*/  SHF.R.U32.HI R3, RZ, 0x1, R3 ;  /* 0x00000001ff037819 */ /* 0x000fe20000011603 */
[----:B------:R-:W-:Y:S01]  /*0f20*/  ULDC UR4, c[0x0][0x28c] ;  /* 0x0000a30000047ab9 */ /* 0x000fe20000000800 */
[----:B------:R-:W-:Y:S01]  /*0f30*/  SHF.R.U32.HI R0, RZ, 0x2, R18 ;  /* 0x00000002ff007819 */ /* 0x000fe20000011612 */
[----:B------:R-:W-:Y:S01]  /*0f40*/  UIADD3 UR4, UR4, 0x7f, URZ ;  /* 0x0000007f04047890 */ /* 0x000fe2000fffe03f */
[----:B------:R-:W-:Y:S01]  /*0f50*/  LOP3.LUT R7, R7, 0x1, RZ, 0xc0, !PT ;  /* 0x0000000107077812 */ /* 0x000fe200078ec0ff */
[----:B------:R-:W-:Y:S01]  /*0f60*/  IMAD.MOV.U32 R23, RZ, RZ, RZ ;  /* 0x000000ffff177224 */ /* 0x000fe200078e00ff */
[----:B------:R-:W-:Y:S01]  /*0f70*/  LOP3.LUT R3, R3, 0x30, RZ, 0xc0, !PT ;  /* 0x0000003003037812 */ /* 0x000fe200078ec0ff */
[----:B------:R-:W-:Y:S01]  /*0f80*/  USHF.R.S32.HI UR5, URZ, 0x1f, UR4 ;  /* 0x0000001f3f057899 */ /* 0x000fe20008011404 */
[----:B------:R-:W-:Y:S01]  /*0f90*/  LOP3.LUT R0, R0, 0x7, RZ, 0xc0, !PT ;  /* 0x0000000700007812 */ /* 0x000fe200078ec0ff */
[----:B01----:R-:W-:Y:S01]  /*0fa0*/  IMAD.SHL.U32 R5, R7, 0x40, RZ ;  /* 0x0000004007057824 */ /* 0x003fe200078e00ff */
[----:B------:R-:W-:Y:S01]  /*0fb0*/  LOP3.LUT R58, R19, 0x1, RZ, 0xfc, !PT ;  /* 0x00000001133a7812 */ /* 0x000fe200078efcff */
[----:B------:R-:W-:Y:S01]  /*0fc0*/  ULEA.HI UR5, UR5, UR4, URZ, 0x7 ;  /* 0x0000000405057291 */ /* 0x000fe2000f8f383f */
[-CC-:B------:R-:W-:Y:S01]  /*0fd0*/  IADD3 R4, RZ, -R3.reuse, -R0.reuse ;  /* 0x80000003ff047210 */ /* 0x180fe20007ffe800 */
[----:B------:R-:W-:Y:S01]  /*0fe0*/  UMOV UR40, URZ ;  /* 0x0000003f00287c82 */ /* 0x000fe20008000000 */
[----:B------:R-:W-:Y:S01]  /*0ff0*/  LOP3.LUT R0, R5, 0x40, R0, 0xe2, !PT ;  /* 0x0000004005007812 */ /* 0x000fe200078ee200 */
[----:B------:R-:W-:Y:S01]  /*1000*/  ULDC UR4, c[0x0][0x284] ;  /* 0x0000a10000047ab9 */ /* 0x000fe20000000800 */
[----:B------:R-:W-:Y:S01]  /*1010*/  USHF.R.S32.HI UR43, URZ, 0x7, UR5 ;  /* 0x000000073f2b7899 */ /* 0x000fe20008011405 */
[----:B------:R-:W-:Y:S01]  /*1020*/  IMAD R4, R7, -0x40, R4 ;  /* 0xffffffc007047824 */ /* 0x000fe200078e0204 */
[----:B------:R-:W-:Y:S01]  /*1030*/  LOP3.LUT R22, R0, R3, RZ, 0xfc, !PT ;  /* 0x0000000300167212 */ /* 0x000fe200078efcff */
[----:B------:R-:W-:-:S02]  /*1040*/  UMOV UR42, URZ ;  /* 0x0000003f002a7c82 */ /* 0x000fc40008000000 */
[----:B--2---:R-:W-:-:S07]  /*1050*/  VIADD R43, R4, UR4 ;  /* 0x00000004042b7c36 */ /* 0x004fce0008000000 */
.L_x_60:
[----:B------:R-:W-:Y:S01]  /*1060*/  LOP3.LUT R0, R18, 0x80, RZ, 0xc0, !PT ;  /* 0x0000008012007812 */ /* 0x000fe200078ec0ff */
[----:B0-----:R-:W0:Y:S01]  /*1070*/  S2UR UR7, SR_CgaCtaId ;  /* 0x00000000000779c3 */ /* 0x001e220000008800 */
[----:B------:R-:W-:Y:S02]  /*1080*/  UMOV UR6, 0x400 ;  /* 0x0000040000067882 */ /* 0x000fe40000000000 */
[----:B------:R-:W-:-:S06]  /*1090*/  SHF.R.U32.HI R0, RZ, 0x7, R0 ;  /* 0x00000007ff007819 */ /* 0x000fcc0000011600 */
[----:B-1----:R-:W1:Y:S01]  /*10a0*/  SHFL.IDX PT, R0, R0, RZ, 0x1f ;  /* 0x00001fff00007589 */ /* 0x002e6200000e0000 */
[----:B0-----:R-:W-:Y:S01]  /*10b0*/  ULEA UR45, UR7, UR6, 0x18 ;  /* 0x00000006072d7291 */ /* 0x001fe2000f8ec03f */
[----:B-1----:R-:W-:-:S13]  /*10c0*/  R2UR UR4, R0 ;  /* 0x00000000000472ca */ /* 0x002fda00000e0000 */
[----:B------:R-:W-:-:S04]  /*10d0*/  ULEA.HI UR5, UR4, UR4, URZ, 0x1 ;  /* 0x0000000404057291 */ /* 0x000fc8000f8f083f */
[----:B------:R-:W-:-:S04]  /*10e0*/  ULOP3.LUT UR5, UR5, 0x7fffe, URZ, 0xc0, !UPT ;  /* 0x0007fffe05057892 */ /* 0x000fc8000f8ec03f */
[----:B------:R-:W-:-:S03]  /*10f0*/  UIADD3 UR5, UR4, -UR5, URZ ;  /* 0x8000000504057290 */ /* 0x000fc6000fffe03f */
[----:B------:R-:W-:Y:S01]  /*1100*/  ULDC UR4, c[0x0][0x28c] ;  /* 0x0000a30000047ab9 */ /* 0x000fe20000000800 */
[----:B------:R-:W-:Y:S01]  /*1110*/  ULEA UR5, UR5, UR45, 0xd ;  /* 0x0000002d05057291 */ /* 0x000fe2000f8e683f */
[----:B------:R-:W-:-:S03]  /*1120*/  ISETP.LT.AND P0, PT, RZ, UR4, PT ;  /* 0x00000004ff007c0c */ /* 0x000fc6000bf01270 */
[----:B------:R-:W-:-:S04]  /*1130*/  UIADD3 UR5, UR5, 0x100, URZ ;  /* 0x0000010005057890 */ /* 0x000fc8000fffe03f */
[----:B------:R-:W-:-:S04]  /*1140*/  USHF.R.U32.HI UR5, URZ, 0x4, UR5 ;  /* 0x000000043f057899 */ /* 0x000fc80008011605 */
[----:B------:R-:W-:-:S04]  /*1150*/  ULOP3.LUT UR5, UR5, 0x3fff, URZ, 0xc0, !UPT ;  /* 0x00003fff05057892 */ /* 0x000fc8000f8ec03f */
[----:B------:R-:W-:Y:S01]  /*1160*/  ULOP3.LUT UR44, UR5, 0x10000, URZ, 0xfc, !UPT ;  /* 0x00010000052c7892 */ /* 0x000fe2000f8efc3f */
[----:B--2345:R-:W-:Y:S11]  /*1170*/  @P0 BRA `(.L_x_13) ;  /* 0x0000000000400947 */ /* 0x03cff60003800000 */
[----:B------:R-:W-:Y:S01]  /*1180*/  MOV R0, 0x0 ;  /* 0x0000000000007802 */ /* 0x000fe20000000f00 */
[----:B------:R-:W-:Y:S01]  /*1190*/  ULDC.64 UR4, c[0x4][0x68] ;  /* 0x01001a0000047ab9 */ /* 0x000fe20000000a00 */
[----:B------:R-:W-:Y:S01]  /*11a0*/  ULDC.64 UR6, c[0x4][0x8] ;  /* 0x0100020000067ab9 */ /* 0x000fe20000000a00 */
[----:B------:R-:W-:Y:S01]  /*11b0*/  IMAD.U32 R4, RZ, RZ, UR4 ;  /* 0x00000004ff047e24 */ /* 0x000fe2000f8e00ff */
[----:B------:R0:W1:Y:S01]  /*11c0*/  LDC.64 R14, c[0x4][R0] ;  /* 0x01000000000e7b82 */ /* 0x0000620000000a00 */
[----:B------:R-:W-:Y:S01]  /*11d0*/  IMAD.U32 R5, RZ, RZ, UR5 ;  /* 0x00000005ff057e24 */ /* 0x000fe2000f8e00ff */
[----:B------:R-:W-:Y:S01]  /*11e0*/  ULDC.64 UR4, c[0x4][0x70] ;  /* 0x01001c0000047ab9 */ /* 0x000fe20000000a00 */
[----:B------:R-:W-:Y:S02]  /*11f0*/  IMAD.U32 R10, RZ, RZ, UR6 ;  /* 0x00000006ff0a7e24 */ /* 0x000fe4000f8e00ff */
[----:B------:R-:W-:Y:S02]  /*1200*/  IMAD.U32 R6, RZ, RZ, UR4 ;  /* 0x00000004ff067e24 */ /* 0x000fe4000f8e00ff */
[----:B------:R-:W-:-:S02]  /*1210*/  IMAD.U32 R7, RZ, RZ, UR5 ;  /* 0x00000005ff077e24 */ /* 0x000fc4000f8e00ff */
[----:B------:R-:W-:Y:S02]  /*1220*/  IMAD.U32 R11, RZ, RZ, UR7 ;  /* 0x00000007ff0b7e24 */ /* 0x000fe4000f8e00ff */
[----:B------:R-:W-:Y:S02]  /*1230*/  IMAD.MOV.U32 R8, RZ, RZ, 0x1e1 ;  /* 0x000001e1ff087424 */ /* 0x000fe400078e00ff */
[----:B------:R-:W-:Y:S02]  /*1240*/  IMAD.MOV.U32 R12, RZ, RZ, 0x1 ;  /* 0x00000001ff0c7424 */ /* 0x000fe400078e00ff */
[----:B0-----:R-:W-:-:S07]  /*1250*/  IMAD.MOV.U32 R13, RZ, RZ, RZ ;  /* 0x000000ffff0d7224 */ /* 0x001fce00078e00ff */
[----:B------:R-:W-:-:S07]  /*1260*/  LEPC R20, `(.L_x_13) ;  /* 0x000000001014794e */ /* 0x000fce0000000000 */
[----:B-1---5:R-:W-:Y:S05]  /*1270*/  CALL.ABS.NOINC R14 ;  /* 0x000000000e007343 */ /* 0x022fea0003c00000 */
.L_x_13:
[----:B------:R-:W-:-:S13]  /*1280*/  ISETP.NE.AND P0, PT, R58, 0x3, PT ;  /* 0x000000033a00780c */ /* 0x000fda0003f05270 */
[----:B------:R-:W-:Y:S05]  /*1290*/  @!P0 BRA `(.L_x_14) ;  /* 0x0000000000048947 */ /* 0x000fea0003800000 */
[----:B------:R-:W-:Y:S01]  /*12a0*/  BPT.TRAP 0x1 ;  /* 0x000000040000795c */ /* 0x000fe20000300000 */
.L_x_14:
[----:B------:R-:W-:Y:S02]  /*12b0*/  IMAD.U32 R3, RZ, RZ, UR42 ;  /* 0x0000002aff037e24 */ /* 0x000fe4000f8e00ff */
[----:B------:R-:W-:-:S03]  /*12c0*/  IMAD.U32 R0, RZ, RZ, UR40 ;  /* 0x00000028ff007e24 */ /* 0x000fc6000f8e00ff */
[----:B------:R-:W-:Y:S02]  /*12d0*/  LEA R3, R3, UR45, 0x3 ;  /* 0x0000002d03037c11 */ /* 0x000fe4000f8e18ff */
[----:B------:R-:W-:-:S04]  /*12e0*/  SHF.L.U32 R0, R0, 0x1f, RZ ;  /* 0x0000001f00007819 */ /* 0x000fc800000006ff */
[----:B------:R0:W1:Y:S01]  /*12f0*/  SYNCS.PHASECHK.TRANS64.TRYWAIT P1, [R3+URZ], R0 ;  /* 0x00000000030075a7 */ /* 0x000062000802017f */
[----:B------:R-:W-:Y:S05]  /*1300*/  @!P0 BRA `(.L_x_15) ;  /* 0x0000000000048947 */ /* 0x000fea0003800000 */
[----:B------:R-:W-:Y:S01]  /*1310*/  BPT.TRAP 0x1 ;  /* 0x000000040000795c */ /* 0x000fe20000300000 */
.L_x_15:
[----:B-1----:R-:W-:Y:S05]  /*1320*/  @P1 BRA `(.L_x_16) ;  /* 0x0000000000081947 */ /* 0x002fea0003800000 */
[----:B------:R-:W1:Y:S02]  /*1330*/  SYNCS.PHASECHK.TRANS64.TRYWAIT P1, [R3+URZ], R0 ;  /* 0x00000000030075a7 */ /* 0x000e64000802017f */
[----:B-1----:R-:W-:Y:S05]  /*1340*/  @!P1 BRA `(.L_x_17) ;  /* 0x0000004400689947 */ /* 0x002fea0003800000 */
.L_x_16:
[----:B------:R-:W-:-:S04]  /*1350*/  UISETP.LT.AND UP0, UPT, UR43, 0x1, UPT ;  /* 0x000000012b00788c */ /* 0x000fc8000bf01270 */
[----:B------:R-:W-:-:S04]  /*1360*/  USEL UR4, UR43, 0x1, UP0 ;  /* 0x000000012b047887 */ /* 0x000fc80008000000 */
[----:B------:R-:W-:-:S06]  /*1370*/  UIADD3 UR4, UR43, -UR4, URZ ;  /* 0x800000042b047290 */ /* 0x000fcc000fffe03f */
[----:B01----:R-:W-:Y:S01]  /*1380*/  IMAD.U32 R0, RZ, RZ, UR4 ;  /* 0x00000004ff007e24 */ /* 0x003fe2000f8e00ff */
[----:B------:R-:W-:Y:S05]  /*1390*/  WARPSYNC.ALL ;  /* 0x0000000000007948 */ /* 0x000fea0003800000 */
[----:B------:R-:W-:Y:S01]  /*13a0*/  ISETP.GE.AND P1, PT, R0, 0x1, PT ;  /* 0x000000010000780c */ /* 0x000fe20003f26270 */
[----:B------:R-:W-:Y:S01]  /*13b0*/  UIADD3 UR4, UR45, 0x30100, URZ ;  /* 0x000301002d047890 */ /* 0x000fe2000fffe03f */
[----:B------:R-:W-:Y:S01]  /*13c0*/  WARPGROUP.ARRIVE ;  /* 0x00000000000079c5 */ /* 0x000fe20000000000 */
[----:B------:R-:W-:Y:S02]  /*13d0*/  ULEA UR8, UR42, UR44, 0xc ;  /* 0x0000002c2a087291 */ /* 0x000fe4000f8e603f */
[----:B------:R-:W-:Y:S01]  /*13e0*/  USHF.R.U32.HI UR4, URZ, 0x4, UR4 ;  /* 0x000000043f047899 */ /* 0x000fe20008011604 */
[----:B------:R-:W-:Y:S01]  /*13f0*/  UMOV UR9, 0x40000040 ;  /* 0x4000004000097882 */ /* 0x000fe20000000000 */
[----:B------:R-:W-:-:S02]  /*1400*/  UMOV UR11, 0x40000040 ;  /* 0x40000040000b7882 */ /* 0x000fc40000000000 */
[----:B------:R-:W-:Y:S02]  /*1410*/  ULOP3.LUT UR4, UR4, 0x3fff, URZ, 0xc0, !UPT ;  /* 0x00003fff04047892 */ /* 0x000fe4000f8ec03f */
[----:B------:R-:W-:Y:S02]  /*1420*/  UIADD3 UR12, UR8, 0x400, URZ ;  /* 0x00000400080c7890 */ /* 0x000fe4000fffe03f */
[----:B------:R-:W-:Y:S01]  /*1430*/  ULOP3.LUT UR4, UR4, 0x10000, URZ, 0xfc, !UPT ;  /* 0x0001000004047892 */ /* 0x000fe2000f8efc3f */
[----:B------:R-:W-:Y:S01]  /*1440*/  UMOV UR15, UR11 ;  /* 0x0000000b000f7c82 */ /* 0x000fe20008000000 */
[----:B------:R-:W-:Y:S02]  /*1450*/  UMOV UR13, 0x40000040 ;  /* 0x40000040000d7882 */ /* 0x000fe40000000000 */
[----:B------:R-:W-:Y:S02]  /*1460*/  ULEA UR6, UR42, UR4, 0x8 ;  /* 0x000000042a067291 */ /* 0x000fe4000f8e403f */
[----:B------:R-:W-:-:S05]  /*1470*/  UIADD3 UR5, UR8, 0x402, URZ ;  /* 0x0000040208057890 */ /* 0x000fca000fffe03f */
[----:B------:R-:W-:Y:S02]  /*1480*/  UMOV UR10, UR6 ;  /* 0x00000006000a7c82 */ /* 0x000fe40008000000 */
[----:B------:R-:W-:Y:S01]  /*1490*/  HGMMA.64x16x16.F32.BF16 R32, gdesc[UR8], RZ, !UPT, gsb0 ;  /* 0x00200000082079f0 */ /* 0x000fe2000c0018ff */
[----:B------:R-:W-:Y:S01]  /*14a0*/  UMOV UR14, UR10 ;  /* 0x0000000a000e7c82 */ /* 0x000fe20008000000 */
[----:B------:R-:W-:Y:S01]  /*14b0*/  UIADD3 UR10, UR6, 0x86, URZ ;  /* 0x00000086060a7890 */ /* 0x000fe2000fffe03f */
[----:B------:R-:W-:Y:S01]  /*14c0*/  UMOV UR9, 0x40000040 ;  /* 0x4000004000097882 */ /* 0x000fe20000000000 */
[----:B------:R-:W-:Y:S01]  /*14d0*/  UMOV UR11, 0x40000040 ;  /* 0x40000040000b7882 */ /* 0x000fe20000000000 */
[----:B------:R-:W-:Y:S02]  /*14e0*/  WARPGROUP.DEPBAR.LE gsb0, 0x0 ;  /* 0x00008000000079c5 */ /* 0x000fe40000010000 */
[----:B------:R-:W-:-:S06]  /*14f0*/  WARPGROUP.ARRIVE ;  /* 0x00000000000079c5 */ /* 0x000fcc0000000000 */
[----:B------:R-:W-:Y:S01]  /*1500*/  HGMMA.64x16x16.F32.BF16 R24, gdesc[UR12], RZ, !UPT, gsb0 ;  /* 0x002000000c1879f0 */ /* 0x000fe2000c0018ff */
[----:B------:R-:W-:Y:S02]  /*1510*/  UIADD3 UR12, UR8, 0x2, URZ ;  /* 0x00000002080c7890 */ /* 0x000fe4000fffe03f */
[----:B------:R-:W-:Y:S01]  /*1520*/  UIADD3 UR14, UR6, 0x2, URZ ;  /* 0x00000002060e7890 */ /* 0x000fe2000fffe03f */
[----:B------:R-:W-:Y:S01]  /*1530*/  UMOV UR13, 0x40000040 ;  /* 0x40000040000d7882 */ /* 0x000fe20000000000 */
[----:B------:R-:W-:Y:S01]  /*1540*/  UMOV UR15, 0x40000040 ;  /* 0x40000040000f7882 */ /* 0x000fe20000000000 */
[----:B------:R-:W-:Y:S02]  /*1550*/  WARPGROUP.DEPBAR.LE gsb0, 0x0 ;  /* 0x00008000000079c5 */ /* 0x000fe40000010000 */
[----:B------:R-:W-:-:S06]  /*1560*/  WARPGROUP.ARRIVE ;  /* 0x00000000000079c5 */ /* 0x000fcc0000000000 */
[----:B------:R-:W-:Y:S01]  /*1570*/  HGMMA.64x16x16.F32.BF16 R32, gdesc[UR12], R32, gsb0 ;  /* 0x002000000c2079f0 */ /* 0x000fe20008001820 */
[----:B------:R-:W-:Y:S01]  /*1580*/  UMOV UR12, UR5 ;  /* 0x00000005000c7c82 */ /* 0x000fe20008000000 */
[----:B------:R-:W-:Y:S01]  /*1590*/  UMOV UR13, 0x40000040 ;  /* 0x40000040000d7882 */ /* 0x000fe20000000000 */
[----:B------:R-:W-:Y:S01]  /*15a0*/  UIADD3 UR5, UR8, 0x404, URZ ;  /* 0x0000040408057890 */ /* 0x000fe2000fffe03f */
[----:B------:R-:W-:Y:S02]  /*15b0*/  WARPGROUP.DEPBAR.LE gsb0, 0x0 ;  /* 0x00008000000079c5 */ /* 0x000fe40000010000 */
[----:B------:R-:W-:-:S06]  /*15c0*/  WARPGROUP.ARRIVE ;  /* 0x00000000000079c5 */ /* 0x000fcc0000000000 */
[----:B------:R-:W-:Y:S01]  /*15d0*/  HGMMA.64x16x16.F32.BF16 R24, gdesc[UR12], R24, gsb0 ;  /* 0x002000000c1879f0 */ /* 0x000fe20008001818 */
        /* <DEDUP_REMOVED lines=56> */
[----:B------:R-:W-:Y:S01]  /*1960*/  UIADD3 UR6, UR8, 0xc06, URZ ;  /* 0x00000c0608067890 */ /* 0x000fe2000fffe03f */
[----:B------:R-:W-:Y:S02]  /*1970*/  WARPGROUP.DEPBAR.LE gsb0, 0x0 ;  /* 0x00008000000079c5 */ /* 0x000fe40000010000 */
[----:B------:R-:W-:-:S06]  /*1980*/  WARPGROUP.ARRIVE ;  /* 0x00000000000079c5 */ /* 0x000fcc0000000000 */
[----:B------:R-:W-:Y:S01]  /*1990*/  HGMMA.64x16x16.F32.BF16 R32, gdesc[UR12], R32, gsb0 ;  /* 0x002000000c2079f0 */ /* 0x000fe20008001820 */
[----:B------:R-:W-:Y:S01]  /*19a0*/  UMOV UR12, UR5 ;  /* 0x00000005000c7c82 */ /* 0x000fe20008000000 */
[----:B------:R-:W-:Y:S01]  /*19b0*/  UMOV UR13, 0x40000040 ;  /* 0x40000040000d7882 */ /* 0x000fe20000000000 */
[----:B------:R-:W-:-:S07]  /*19c0*/  UIADD3 UR5, UR8, 0x806, URZ ;  /* 0x0000080608057890 */ /* 0x000fce000fffe03f */
[----:B------:R-:W-:Y:S01]  /*19d0*/  UMOV UR8, UR5 ;  /* 0x0000000500087c82 */ /* 0x000fe20008000000 */
[----:B------:R-:W-:Y:S02]  /*19e0*/  WARPGROUP.DEPBAR.LE gsb0, 0x0 ;  /* 0x00008000000079c5 */ /* 0x000fe40000010000 */
[----:B------:R-:W-:-:S06]  /*19f0*/  WARPGROUP.ARRIVE ;  /* 0x00000000000079c5 */ /* 0x000fcc0000000000 */
[----:B------:R-:W-:Y:S03]  /*1a00*/  HGMMA.64x16x16.F32.BF16 R24, gdesc[UR12], R24, gsb0 ;  /* 0x002000000c1879f0 */ /* 0x000fe60008001818 */
[----:B------:R-:W-:Y:S02]  /*1a10*/  WARPGROUP.DEPBAR.LE gsb0, 0x0 ;  /* 0x00008000000079c5 */ /* 0x000fe40000010000 */
[----:B------:R-:W-:-:S06]  /*1a20*/  WARPGROUP.ARRIVE ;  /* 0x00000000000079c5 */ /* 0x000fcc0000000000 */
[----:B------:R-:W-:Y:S01]  /*1a30*/  HGMMA.64x16x16.F32.BF16 R32, gdesc[UR8], R32, gsb0 ;  /* 0x00200000082079f0 */ /* 0x000fe20008001820 */
[----:B------:R-:W-:Y:S01]  /*1a40*/  UMOV UR8, UR6 ;  /* 0x0000000600087c82 */ /* 0x000fe20008000000 */
[----:B------:R-:W-:Y:S01]  /*1a50*/  UMOV UR9, 0x40000040 ;  /* 0x4000004000097882 */ /* 0x000fe20000000000 */
[----:B------:R-:W-:Y:S02]  /*1a60*/  WARPGROUP.DEPBAR.LE gsb0, 0x0 ;  /* 0x00008000000079c5 */ /* 0x000fe40000010000 */
[----:B------:R-:W-:-:S06]  /*1a70*/  WARPGROUP.ARRIVE ;  /* 0x00000000000079c5 */ /* 0x000fcc0000000000 */
[----:B------:R-:W-:Y:S03]  /*1a80*/  HGMMA.64x16x16.F32.BF16 R24, gdesc[UR8], R24, gsb0 ;  /* 0x00200000081879f0 */ /* 0x000fe60008001818 */
[----:B------:R-:W-:Y:S02]  /*1a90*/  WARPGROUP.DEPBAR.LE gsb0, 0x0 ;  /* 0x00008000000079c5 */ /* 0x000fe40000010000 */
[----:B------:R-:W-:Y:S05]  /*1aa0*/  @!P1 BRA `(.L_x_18) ;  /* 0x0000000800489947 */ /* 0x000fea0003800000 */
[----:B------:R-:W-:-:S04]  /*1ab0*/  UIADD3 UR5, UR42, 0x1, URZ ;  /* 0x000000012a057890 */ /* 0x000fc8000fffe03f */
[----:B------:R-:W-:-:S04]  /*1ac0*/  UISETP.NE.AND UP0, UPT, UR5, 0x3, UPT ;  /* 0x000000030500788c */ /* 0x000fc8000bf05270 */
[----:B------:R-:W-:Y:S02]  /*1ad0*/  USEL UR6, URZ, 0x1, UP0 ;  /* 0x000000013f067887 */ /* 0x000fe40008000000 */
[----:B------:R-:W-:Y:S02]  /*1ae0*/  USEL UR5, UR5, URZ, UP0 ;  /* 0x0000003f05057287 */ /* 0x000fe40008000000 */
[----:B------:R-:W-:-:S06]  /*1af0*/  ULOP3.LUT UR6, UR40, UR6, URZ, 0x3c, !UPT ;  /* 0x0000000628067292 */ /* 0x000fcc000f8e3c3f */
[----:B------:R-:W-:Y:S01]  /*1b00*/  IMAD.U32 R5, RZ, RZ, UR6 ;  /* 0x00000006ff057e24 */ /* 0x000fe2000f8e00ff */
[----:B------:R-:W-:-:S06]  /*1b10*/  UMOV UR6, UR42 ;  /* 0x0000002a00067c82 */ /* 0x000fcc0008000000 */
.L_x_25:
[----:B01----:R-:W-:Y:S05]  /*1b20*/  @!P0 BRA `(.L_x_19) ;  /* 0x0000000000048947 */ /* 0x003fea0003800000 */
[----:B------:R-:W-:Y:S01]  /*1b30*/  BPT.TRAP 0x1 ;  /* 0x000000040000795c */ /* 0x000fe20000300000 */
.L_x_19:
[----:B------:R-:W0:Y:S01]  /*1b40*/  S2UR UR8, SR_CgaCtaId ;  /* 0x00000000000879c3 */ /* 0x000e220000008800 */
[----:B------:R-:W-:Y:S01]  /*1b50*/  UMOV UR7, 0x400 ;  /* 0x0000040000077882 */ /* 0x000fe20000000000 */
[----:B------:R-:W-:Y:S01]  /*1b60*/  SHF.L.U32 R3, R5, 0x1f, RZ ;  /* 0x0000001f05037819 */ /* 0x000fe200000006ff */
[----:B0-----:R-:W-:-:S04]  /*1b70*/  ULEA UR7, UR8, UR7, 0x18 ;  /* 0x0000000708077291 */ /* 0x001fc8000f8ec03f */
[----:B------:R-:W-:-:S09]  /*1b80*/  ULEA UR8, UR5, UR7, 0x3 ;  /* 0x0000000705087291 */ /* 0x000fd2000f8e183f */
[----:B------:R0:W1:Y:S01]  /*1b90*/  SYNCS.PHASECHK.TRANS64.TRYWAIT P1, [UR8], R3 ;  /* 0x00000003ff0075a7 */ /* 0x0000620008020148 */
[----:B------:R-:W-:Y:S05]  /*1ba0*/  @!P0 BRA `(.L_x_20) ;  /* 0x0000000000048947 */ /* 0x000fea0003800000 */
[----:B------:R-:W-:Y:S01]  /*1bb0*/  BPT.TRAP 0x1 ;  /* 0x000000040000795c */ /* 0x000fe20000300000 */
.L_x_20:
[----:B-1----:R-:W-:Y:S05]  /*1bc0*/  @P1 BRA `(.L_x_21) ;  /* 0x0000000000081947 */ /* 0x002fea0003800000 */
[----:B------:R-:W1:Y:S02]  /*1bd0*/  SYNCS.PHASECHK.TRANS64.TRYWAIT P1, [UR8], R3 ;  /* 0x00000003ff0075a7 */ /* 0x000e640008020148 */
[----:B-1----:R-:W-:Y:S05]  /*1be0*/  @!P1 BRA `(.L_x_22) ;  /* 0x0000003c00549947 */ /* 0x002fea0003800000 */
.L_x_21:
[----:B------:R-:W-:Y:S01]  /*1bf0*/  ULEA UR10, UR5, UR4, 0x8 ;  /* 0x00000004050a7291 */ /* 0x000fe2000f8e403f */
[----:B------:R-:W-:Y:S01]  /*1c00*/  WARPGROUP.ARRIVE ;  /* 0x00000000000079c5 */ /* 0x000fe20000000000 */
[----:B------:R-:W-:Y:S01]  /*1c10*/  ULEA UR8, UR5, UR44, 0xc ;  /* 0x0000002c05087291 */ /* 0x000fe2000f8e603f */
[----:B------:R-:W-:Y:S01]  /*1c20*/  UMOV UR11, 0x40000040 ;  /* 0x40000040000b7882 */ /* 0x000fe20000000000 */
[----:B------:R-:W-:Y:S02]  /*1c30*/  UMOV UR9, 0x40000040 ;  /* 0x4000004000097882 */ /* 0x000fe40000000000 */
[----:B------:R-:W-:Y:S01]  /*1c40*/  UIADD3 UR12, UR8, 0x400, URZ ;  /* 0x00000400080c7890 */ /* 0x000fe2000fffe03f */
[----:B------:R-:W-:Y:S01]  /*1c50*/  UMOV UR14, UR10 ;  /* 0x0000000a000e7c82 */ /* 0x000fe20008000000 */
[----:B------:R-:W-:Y:S01]  /*1c60*/  UMOV UR15, UR11 ;  /* 0x0000000b000f7c82 */ /* 0x000fe20008000000 */
[----:B------:R-:W-:Y:S02]  /*1c70*/  UMOV UR13, 0x40000040 ;  /* 0x40000040000d7882 */ /* 0x000fe40000000000 */
[----:B------:R-:W-:Y:S01]  /*1c80*/  HGMMA.64x16x16.F32.BF16 R32, gdesc[UR8], R32, gsb0 ;  /* 0x00200000082079f0 */ /* 0x000fe20008001820 */
[----:B------:R-:W-:Y:S01]  /*1c90*/  UIADD3 UR9, UR8, 0x402, URZ ;  /* 0x0000040208097890 */ /* 0x000fe2000fffe03f */
[----:B------:R-:W-:Y:S01]  /*1ca0*/  UMOV UR11, 0x40000040 ;  /* 0x40000040000b7882 */ /* 0x000fe20000000000 */
[----:B------:R-:W-:-:S02]  /*1cb0*/  WARPGROUP.DEPBAR.LE gsb0, 0x0 ;  /* 0x00008000000079c5 */ /* 0x000fc40000010000 */
        /* <DEDUP_REMOVED lines=77> */
[----:B------:R-:W-:Y:S01]  /*2190*/  UMOV UR9, 0x40000040 ;  /* 0x4000004000097882 */ /* 0x000fe20000000000 */
[----:B------:R-:W-:Y:S02]  /*21a0*/  WARPGROUP.DEPBAR.LE gsb0, 0x0 ;  /* 0x00008000000079c5 */ /* 0x000fe40000010000 */
[----:B------:R-:W-:-:S06]  /*21b0*/  WARPGROUP.ARRIVE ;  /* 0x00000000000079c5 */ /* 0x000fcc0000000000 */
[----:B------:R-:W-:Y:S01]  /*21c0*/  HGMMA.64x16x16.F32.BF16 R24, gdesc[UR12], R24, gsb0 ;  /* 0x002000000c1879f0 */ /* 0x000fe20008001818 */
[----:B------:R-:W-:Y:S02]  /*21d0*/  UIADD3 UR12, UR8, 0x806, URZ ;  /* 0x00000806080c7890 */ /* 0x000fe4000fffe03f */
[----:B------:R-:W-:-:S05]  /*21e0*/  UIADD3 UR13, UR8, 0xc06, URZ ;  /* 0x00000c06080d7890 */ /* 0x000fca000fffe03f */
[----:B------:R-:W-:Y:S01]  /*21f0*/  UMOV UR8, UR12 ;  /* 0x0000000c00087c82 */ /* 0x000fe20008000000 */
        /* <DEDUP_REMOVED lines=10> */
[----:B------:R-:W-:Y:S01]  /*22a0*/  BPT.TRAP 0x1 ;  /* 0x000000040000795c */ /* 0x000fe20000300000 */
.L_x_23:
[----:B------:R-:W-:Y:S01]  /*22b0*/  ULEA UR7, UR6, UR7, 0x3 ;  /* 0x0000000706077291 */ /* 0x000fe2000f8e183f */
[----:B------:R-:W-:-:S03]  /*22c0*/  ISETP.GT.U32.AND P1, PT, R19, 0x1, PT ;  /* 0x000000011300780c */ /* 0x000fc60003f24070 */
[----:B------:R-:W-:-:S04]  /*22d0*/  UIADD3 UR7, UR7, 0x18, URZ ;  /* 0x0000001807077890 */ /* 0x000fc8000fffe03f */
[----:B------:R-:W-:-:S09]  /*22e0*/  UPRMT UR7, URZ, 0x654, UR7 ;  /* 0x000006543f077896 */ /* 0x000fd20008000007 */
[----:B------:R-:W-:Y:S01]  /*22f0*/  SYNCS.ARRIVE.TRANS64.RED.A1T0 RZ, [UR7], RZ ;  /* 0x000000ffffff79a7 */ /* 0x000fe20008100407 */
[----:B------:R-:W-:Y:S05]  /*2300*/  @P1 BRA `(.L_x_24) ;  /* 0x0000000000041947 */ /* 0x000fea0003800000 */
[----:B------:R-:W-:Y:S01]  /*2310*/  BPT.TRAP 0x1 ;  /* 0x000000040000795c */ /* 0x000fe20000300000 */
.L_x_24:
[----:B------:R-:W-:Y:S01]  /*2320*/  UIADD3 UR5, UR5, 0x1, URZ ;  /* 0x0000000105057890 */ /* 0x000fe2000fffe03f */
[C---:B------:R-:W-:Y:S01]  /*2330*/  ISETP.GT.AND P1, PT, R0.reuse, 0x1, PT ;  /* 0x000000010000780c */ /* 0x040fe20003f24270 */
[----:B------:R-:W-:Y:S01]  /*2340*/  UIADD3 UR6, UR6, 0x1, URZ ;  /* 0x0000000106067890 */ /* 0x000fe2000fffe03f */
[----:B------:R-:W-:Y:S01]  /*2350*/  VIADD R0, R0, 0xffffffff ;  /* 0xffffffff00007836 */ /* 0x000fe20000000000 */
[----:B------:R-:W-:Y:S02]  /*2360*/  UISETP.NE.AND UP0, UPT, UR5, 0x3, UPT ;  /* 0x000000030500788c */ /* 0x000fe4000bf05270 */
[----:B------:R-:W-:Y:S02]  /*2370*/  UISETP.NE.AND UP1, UPT, UR6, 0x3, UPT ;  /* 0x000000030600788c */ /* 0x000fe4000bf25270 */
[----:B------:R-:W-:Y:S02]  /*2380*/  USEL UR7, URZ, 0x1, UP0 ;  /* 0x000000013f077887 */ /* 0x000fe40008000000 */
[----:B------:R-:W-:-:S02]  /*2390*/  USEL UR5, UR5, URZ, UP0 ;  /* 0x0000003f05057287 */ /* 0x000fc40008000000 */
[----:B------:R-:W-:Y:S02]  /*23a0*/  USEL UR6, UR6, URZ, UP1 ;  /* 0x0000003f06067287 */ /* 0x000fe40008800000 */
[----:B------:R-:W-:Y:S01]  /*23b0*/  LOP3.LUT R5, R5, UR7, RZ, 0x3c, !PT ;  /* 0x0000000705057c12 */ /* 0x000fe2000f8e3cff */
[----:B------:R-:W-:Y:S09]  /*23c0*/  @P1 BRA `(.L_x_25) ;  /* 0xfffffff400d41947 */ /* 0x000ff2000383ffff */
.L_x_18:
[----:B------:R-:W2:Y:S02]  /*23d0*/  LDC R0, c[0x0][0x28c] ;  /* 0x0000a300ff007b82 */ /* 0x000ea40000000800 */
[----:B--2---:R-:W-:-:S13]  /*23e0*/  ISETP.GE.AND P1, PT, R0, 0x1, PT ;  /* 0x000000010000780c */ /* 0x004fda0003f26270 */
[----:B------:R-:W-:Y:S05]  /*23f0*/  @!P1 BRA `(.L_x_26) ;  /* 0x0000000000489947 */ /* 0x000fea0003800000 */
[----:B------:R-:W-:Y:S05]  /*2400*/  @!P0 BRA `(.L_x_27) ;  /* 0x0000000000048947 */ /* 0x000fea0003800000 */
[----:B------:R-:W-:Y:S01]  /*2410*/  BPT.TRAP 0x1 ;  /* 0x000000040000795c */ /* 0x000fe20000300000 */
.L_x_27:
[----:B------:R-:W2:Y:S01]  /*2420*/  S2UR UR7, SR_CgaCtaId ;  /* 0x00000000000779c3 */ /* 0x000ea20000008800 */
[----:B------:R-:W-:Y:S01]  /*2430*/  UISETP.LT.AND UP0, UPT, UR43, 0x1, UPT ;  /* 0x000000012b00788c */ /* 0x000fe2000bf01270 */
[----:B------:R-:W-:-:S03]  /*2440*/  ISETP.GT.U32.AND P0, PT, R19, 0x1, PT ;  /* 0x000000011300780c */ /* 0x000fc60003f04070 */
[----:B------:R-:W-:-:S04]  /*2450*/  USEL UR6, UR43, 0x1, UP0 ;  /* 0x000000012b067887 */ /* 0x000fc80008000000 */
[----:B------:R-:W-:-:S04]  /*2460*/  UIADD3 UR6, UR42, UR43, -UR6 ;  /* 0x0000002b2a067290 */ /* 0x000fc8000fffe806 */
[----:B------:R-:W-:-:S04]  /*2470*/  UIMAD.WIDE.U32 UR4, UR6, -0x55555555, URZ ;  /* 0xaaaaaaab060478a5 */ /* 0x000fc8000f8e003f */
[----:B------:R-:W-:-:S03]  /*2480*/  USHF.R.U32.HI UR4, URZ, 0x1, UR5 ;  /* 0x000000013f047899 */ /* 0x000fc60008011605 */
[----:B------:R-:W-:Y:S01]  /*2490*/  UMOV UR5, 0x400 ;  /* 0x0000040000057882 */ /* 0x000fe20000000000 */
[----:B------:R-:W-:Y:S02]  /*24a0*/  UIMAD UR6, UR4, -0x3, UR6 ;  /* 0xfffffffd040678a4 */ /* 0x000fe4000f8e0206 */
[----:B--2---:R-:W-:-:S04]  /*24b0*/  ULEA UR5, UR7, UR5, 0x18 ;  /* 0x0000000507057291 */ /* 0x004fc8000f8ec03f */
[----:B------:R-:W-:-:S04]  /*24c0*/  ULEA UR6, UR6, UR5, 0x3 ;  /* 0x0000000506067291 */ /* 0x000fc8000f8e183f */
[----:B------:R-:W-:-:S04]  /*24d0*/  UIADD3 UR6, UR6, 0x18, URZ ;  /* 0x0000001806067890 */ /* 0x000fc8000fffe03f */
[----:B------:R-:W-:-:S09]  /*24e0*/  UPRMT UR6, URZ, 0x654, UR6 ;  /* 0x000006543f067896 */ /* 0x000fd20008000006 */
[----:B------:R-:W-:Y:S01]  /*24f0*/  SYNCS.ARRIVE.TRANS64.RED.A1T0 RZ, [UR6], RZ ;  /* 0x000000ffffff79a7 */ /* 0x000fe20008100406 */
[----:B------:R-:W-:Y:S05]  /*2500*/  @P0 BRA `(.L_x_26) ;  /* 0x0000000000040947 */ /* 0x000fea0003800000 */
[----:B------:R-:W-:Y:S01]  /*2510*/  BPT.TRAP 0x1 ;  /* 0x000000040000795c */ /* 0x000fe20000300000 */
.L_x_26:
[----:B------:R-:W2:Y:S01]  /*2520*/  LDC R5, c[0x0][0x288] ;  /* 0x0000a200ff057b82 */ /* 0x000ea20000000800 */
[----:B01----:R-:W-:Y:S01]  /*2530*/  IMAD.SHL.U32 R3, R44, 0x10, RZ ;  /* 0x000000102c037824 */ /* 0x003fe200078e00ff */
[----:B------:R-:W-:Y:S01]  /*2540*/  UIADD3 UR42, UR43, UR42, URZ ;  /* 0x0000002a2b2a7290 */ /* 0x000fe2000fffe03f */
[----:B------:R-:W-:Y:S01]  /*2550*/  IMAD.SHL.U32 R10, R45, 0x100, RZ ;  /* 0x000001002d0a7824 */ /* 0x000fe200078e00ff */
[----:B------:R-:W-:Y:S01]  /*2560*/  ULDC UR7, c[0x0][0x284] ;  /* 0x0000a10000077ab9 */ /* 0x000fe20000000800 */
[C---:B------:R-:W-:Y:S01]  /*2570*/  IMAD.SHL.U32 R4, R18.reuse, 0x2, RZ ;  /* 0x0000000212047824 */ /* 0x040fe200078e00ff */
[----:B------:R-:W-:Y:S01]  /*2580*/  UISETP.GT.U32.AND UP0, UPT, UR42, 0x2, UPT ;  /* 0x000000022a00788c */ /* 0x000fe2000bf04070 */
[----:B------:R-:W-:Y:S01]  /*2590*/  LOP3.LUT R0, R18, 0x3, RZ, 0xc0, !PT ;  /* 0x0000000312007812 */ /* 0x000fe200078ec0ff */
[----:B------:R-:W-:Y:S01]  /*25a0*/  UISETP.GE.U32.AND UP1, UPT, UR43, 0x3, UPT ;  /* 0x000000032b00788c */ /* 0x000fe2000bf26070 */
[----:B------:R-:W-:Y:S01]  /*25b0*/  SHF.R.S32.HI R21, RZ, 0x1f, R41 ;  /* 0x0000001fff157819 */ /* 0x000fe20000011429 */
[----:B------:R-:W-:Y:S01]  /*25c0*/  UISETP.LT.U32.AND UP0, UPT, UR43, 0x3, UP0 ;  /* 0x000000032b00788c */ /* 0x000fe20008701070 */
[----:B------:R-:W-:Y:S01]  /*25d0*/  LOP3.LUT R4, R3, 0x6, R4, 0xf8, !PT ;  /* 0x0000000603047812 */ /* 0x000fe200078ef804 */
[----:B------:R-:W-:Y:S01]  /*25e0*/  ULDC.64 UR8, c[0x0][0x5d0] ;  /* 0x0001740000087ab9 */ /* 0x000fe20000000a00 */
[----:B------:R-:W-:Y:S01]  /*25f0*/  UIMAD.WIDE.U32 UR4, UR42, -0x55555555, URZ ;  /* 0xaaaaaaab2a0478a5 */ /* 0x000fe2000f8e003f */
[----:B------:R-:W-:Y:S01]  /*2600*/  IMAD R6, R21, UR8, RZ ;  /* 0x0000000815067c24 */ /* 0x000fe2000f8e02ff */
[----:B------:R-:W-:-:S02]  /*2610*/  USEL UR6, URZ, 0x1, !UP0 ;  /* 0x000000013f067887 */ /* 0x000fc4000c000000 */
[----:B------:R-:W-:Y:S01]  /*2620*/  USHF.R.U32.HI UR4, URZ, 0x1, UR5 ;  /* 0x000000013f047899 */ /* 0x000fe20008011605 */
[----:B------:R-:W-:Y:S01]  /*2630*/  IMAD R9, R41, UR9, R6 ;  /* 0x0000000929097c24 */ /* 0x000fe2000f8e0206 */
[----:B------:R-:W-:Y:S02]  /*2640*/  ULOP3.LUT UR40, UR40, UR6, URZ, 0x3c, !UPT ;  /* 0x0000000628287292 */ /* 0x000fe4000f8e3c3f */
[----:B------:R-:W-:Y:S02]  /*2650*/  UIMAD UR42, UR4, -0x3, UR42 ;  /* 0xfffffffd042a78a4 */ /* 0x000fe4000f8e022a */
[----:B------:R-:W-:Y:S01]  /*2660*/  @UP1 ULOP3.LUT UR40, UR40, 0x1, UR4, 0x78, !UPT ;  /* 0x0000000128281892 */ /* 0x000fe2000f8e7804 */
[----:B--2---:R-:W-:Y:S01]  /*2670*/  ISETP.GE.AND P0, PT, R3, R5, PT ;  /* 0x000000050300720c */ /* 0x004fe20003f06270 */
[----:B------:R-:W-:Y:S01]  /*2680*/  IMAD R0, R0, -0x2, R5 ;  /* 0xfffffffe00007824 */ /* 0x000fe200078e0205 */
[----:B------:R-:W-:Y:S02]  /*2690*/  SHF.R.S32.HI R5, RZ, 0x1f, R4 ;  /* 0x0000001fff057819 */ /* 0x000fe40000011404 */
[----:B------:R-:W-:Y:S01]  /*26a0*/  ISETP.GE.OR P0, PT, R10, UR7, P0 ;  /* 0x000000070a007c0c */ /* 0x000fe20008706670 */
[----:B------:R-:W-:-:S02]  /*26b0*/  IMAD.IADD R3, R0, 0x1, -R3 ;  /* 0x0000000100037824 */ /* 0x000fc400078e0a03 */
[----:B------:R-:W-:-:S04]  /*26c0*/  IMAD.WIDE.U32 R6, R41, UR8, R4 ;  /* 0x0000000829067c25 */ /* 0x000fc8000f8e0004 */
[----:B------:R-:W-:Y:S02]  /*26d0*/  IMAD.IADD R7, R7, 0x1, R9 ;  /* 0x0000000107077824 */ /* 0x000fe400078e0209 */
[----:B------:R-:W-:-:S04]  /*26e0*/  IMAD.MOV.U32 R0, RZ, RZ, -0x1 ;  /* 0xffffffffff007424 */ /* 0x000fc800078e00ff */
[----:B------:R-:W-:Y:S05]  /*26f0*/  @P0 BRA `(.L_x_28) ;  /* 0x0000001400680947 */ /* 0x000fea0003800000 */
[----:B------:R-:W0:Y:S01]  /*2700*/  LDC.64 R8, c[0x0][0x5c8] ;  /* 0x00017200ff087b82 */ /* 0x000e220000000a00 */
[----:B-----5:R-:W-:Y:S01]  /*2710*/  FSETP.NEU.AND P1, PT, R42, RZ, PT ;  /* 0x000000ff2a00720b */ /* 0x020fe20003f2d000 */
[----:B------:R-:W-:Y:S01]  /*2720*/  IMAD.WIDE R12, R45, 0x100, R22 ;  /* 0x000001002d0c7825 */ /* 0x000fe200078e0216 */
[----:B------:R-:W-:Y:S03]  /*2730*/  BSSY B0, `(.L_x_28) ;  /* 0x0000156000007945 */ /* 0x000fe60003800000 */
[----:B------:R-:W-:-:S05]  /*2740*/  IMAD.IADD R60, R43, 0x1, -R10 ;  /* 0x000000012b3c7824 */ /* 0x000fca00078e0a0a */
[----:B------:R-:W-:-:S04]  /*2750*/  ISETP.GT.AND P2, PT, R60, RZ, PT ;  /* 0x000000ff3c00720c */ /* 0x000fc80003f44270 */
[----:B------:R-:W-:Y:S01]  /*2760*/  ISETP.GT.AND P0, PT, R3, RZ, P2 ;  /* 0x000000ff0300720c */ /* 0x000fe20001704270 */
[-C--:B0-----:R-:W-:Y:S02]  /*2770*/  IMAD R10, R13, R8.reuse, RZ ;  /* 0x000000080d0a7224 */ /* 0x081fe400078e02ff */
[----:B------:R-:W-:-:S04]  /*2780*/  IMAD.WIDE.U32 R50, R12, R8, R6 ;  /* 0x000000080c327225 */ /* 0x000fc800078e0006 */
[----:B------:R-:W-:-:S04]  /*2790*/  IMAD R7, R12, R9, R10 ;  /* 0x000000090c077224 */ /* 0x000fc800078e020a */
[----:B------:R-:W-:Y:S01]  /*27a0*/  IMAD.IADD R53, R51, 0x1, R7 ;  /* 0x0000000133357824 */ /* 0x000fe200078e0207 */
[----:B------:R-:W-:Y:S06]  /*27b0*/  @!P1 BRA `(.L_x_29) ;  /* 0x0000000c00d89947 */ /* 0x000fec0003800000 */
[----:B------:R-:W0:Y:S01]  /*27c0*/  LDC.64 R10, c[0x0][0x5b8] ;  /* 0x00016e00ff0a7b82 */ /* 0x000e220000000a00 */
[----:B------:R-:W-:-:S07]  /*27d0*/  ULDC.64 UR4, c[0x0][0x5c0] ;  /* 0x0001700000047ab9 */ /* 0x000fce0000000a00 */
[----:B------:R-:W1:Y:S08]  /*27e0*/  LDC.64 R14, c[0x0][0x5b0] ;  /* 0x00016c00ff0e7b82 */ /* 0x000e700000000a00 */
[----:B------:R-:W2:Y:S01]  /*27f0*/  LDC.64 R6, c[0x0][0x5a8] ;  /* 0x00016a00ff067b82 */ /* 0x000ea20000000a00 */
[-C--:B0-----:R-:W-:Y:S02]  /*2800*/  IMAD R20, R21, R10.reuse, RZ ;  /* 0x0000000a15147224 */ /* 0x081fe400078e02ff */
[----:B------:R-:W-:-:S04]  /*2810*/  IMAD.WIDE.U32 R44, R41, R10, R4 ;  /* 0x0000000a292c7225 */ /* 0x000fc800078e0004 */
[----:B------:R-:W-:Y:S02]  /*2820*/  IMAD R65, R41, R11, R20 ;  /* 0x0000000b29417224 */ /* 0x000fe400078e0214 */
[-C--:B-1----:R-:W-:Y:S02]  /*2830*/  IMAD R11, R13, R14.reuse, RZ ;  /* 0x0000000e0d0b7224 */ /* 0x082fe400078e02ff */
[----:B------:R-:W-:Y:S02]  /*2840*/  IMAD.IADD R21, R45, 0x1, R65 ;  /* 0x000000012d157824 */ /* 0x000fe400078e0241 */
[----:B------:R-:W-:Y:S02]  /*2850*/  IMAD.MOV.U32 R20, RZ, RZ, R44 ;  /* 0x000000ffff147224 */ /* 0x000fe400078e002c */
[C---:B------:R-:W-:Y:S02]  /*2860*/  IMAD R67, R12.reuse, R15, R11 ;  /* 0x0000000f0c437224 */ /* 0x040fe400078e020b */
[----:B------:R-:W-:-:S04]  /*2870*/  IMAD.WIDE.U32 R46, R12, R14, R20 ;  /* 0x0000000e0c2e7225 */ /* 0x000fc800078e0014 */
[----:B------:R-:W-:Y:S01]  /*2880*/  IMAD.IADD R11, R47, 0x1, R67 ;  /* 0x000000012f0b7824 */ /* 0x000fe200078e0243 */
[----:B--2---:R-:W-:-:S04]  /*2890*/  LEA R48, P1, R46, R6, 0x1 ;  /* 0x000000062e307211 */ /* 0x004fc800078208ff */
[----:B------:R-:W-:-:S05]  /*28a0*/  LEA.HI.X R49, R46, R7, R11, 0x1, P1 ;  /* 0x000000072e317211 */ /* 0x000fca00008f0c0b */
[----:B------:R-:W2:Y:S01]  /*28b0*/  @P0 LDG.E.LTC128B.U16 R11, desc[UR36][R48.64] ;  /* 0x00000024300b0981 */ /* 0x000ea2000c1e1520 */
[----:B------:R-:W-:Y:S01]  /*28c0*/  LEA R52, P1, R50, UR4, 0x1 ;  /* 0x0000000432347c11 */ /* 0x000fe2000f8208ff */
[----:B------:R-:W-:Y:S01]  /*28d0*/  IMAD.WIDE.U32 R46, R12, R14, R4 ;  /* 0x0000000e0c2e7225 */ /* 0x000fe200078e0004 */
[----:B------:R-:W-:Y:S02]  /*28e0*/  BSSY B1, `(.L_x_30) ;  /* 0x0000012000017945 */ /* 0x000fe40003800000 */
[----:B------:R-:W-:Y:S01]  /*28f0*/  LEA.HI.X R53, R50, UR5, R53, 0x1, P1 ;  /* 0x0000000532357c11 */ /* 0x000fe200088f0c35 */
[----:B------:R-:W-:Y:S01]  /*2900*/  IMAD.IADD R47, R67, 0x1, R47 ;  /* 0x00000001432f7824 */ /* 0x000fe200078e022f */
[----:B------:R-:W-:Y:S01]  /*2910*/  ISETP.GT.AND P1, PT, R3, 0x1, P2 ;  /* 0x000000010300780c */ /* 0x000fe20001724270 */
[----:B------:R-:W-:-:S03]  /*2920*/  IMAD.WIDE.U32 R46, R41, R10, R46 ;  /* 0x0000000a292e7225 */ /* 0x000fc600078e002e */
[----:B------:R-:W-:Y:S01]  /*2930*/  LEA R50, P3, R46, R6, 0x1 ;  /* 0x000000062e327211 */ /* 0x000fe200078608ff */
[----:B--2---:R-:W-:-:S04]  /*2940*/  IMAD.U32 R51, R11, 0x10000, RZ ;  /* 0x000100000b337824 */ /* 0x004fc800078e00ff */
[----:B------:R-:W-:-:S04]  /*2950*/  FMUL R51, R51, R42 ;  /* 0x0000002a33337220 */ /* 0x000fc80000400000 */
[----:B------:R-:W-:Y:S01]  /*2960*/  FFMA R51, R32, R40, R51 ;  /* 0x0000002820337223 */ /* 0x000fe20000000033 */
[----:B------:R-:W-:-:S04]  /*2970*/  IMAD.IADD R32, R65, 0x1, R47 ;  /* 0x0000000141207824 */ /* 0x000fc800078e022f */
[----:B------:R-:W-:-:S04]  /*2980*/  F2FP.BF16.F32.PACK_AB R51, RZ, R51 ;  /* 0x00000033ff33723e */ /* 0x000fc800000010ff */
[----:B------:R-:W-:Y:S02]  /*2990*/  PRMT R47, R51, 0x7610, R47 ;  /* 0x00007610332f7816 */ /* 0x000fe4000000002f */
[----:B------:R-:W-:Y:S01]  /*29a0*/  LEA.HI.X R51, R46, R7, R32, 0x1, P3 ;  /* 0x000000072e337211 */ /* 0x000fe200018f0c20 */
[C---:B------:R-:W-:Y:S02]  /*29b0*/  IMAD.SHL.U32 R46, R14.reuse, 0x8, RZ ;  /* 0x000000080e2e7824 */ /* 0x040fe400078e00ff */
[----:B------:R0:W-:Y:S02]  /*29c0*/  @P0 STG.E.U16 desc[UR36][R52.64], R47 ;  /* 0x0000002f34000986 */ /* 0x0001e4000c101524 */
[----:B0-----:R-:W-:Y:S01]  /*29d0*/  SHF.L.U64.HI R47, R14, 0x3, R15 ;  /* 0x000000030e2f7819 */ /* 0x001fe2000001020f */
[----:B------:R-:W-:Y:S06]  /*29e0*/  @!P1 BRA `(.L_x_31) ;  /* 0x0000000000049947 */ /* 0x000fec0003800000 */
[----:B------:R0:W5:Y:S02]  /*29f0*/  LDG.E.LTC128B.U16 R11, desc[UR36][R50.64+0x2] ;  /* 0x00000224320b7981 */ /* 0x000164000c1e1520 */
.L_x_31:
[----:B------:R-:W-:Y:S05]  /*2a00*/  BSYNC B1 ;  /* 0x0000000000017941 */ /* 0x000fea0003800000 */
.L_x_30:
[C---:B-----5:R-:W-:Y:S01]  /*2a10*/  IMAD.U32 R49, R11.reuse, 0x10000, RZ ;  /* 0x000100000b317824 */ /* 0x060fe200078e00ff */
[----:B------:R-:W-:Y:S01]  /*2a20*/  ISETP.GT.AND P0, PT, R60, 0x8, PT ;  /* 0x000000083c00780c */ /* 0x000fe20003f04270 */
[----:B------:R-:W-:Y:S01]  /*2a30*/  IMAD.WIDE.U32 R54, R12, R14, R46 ;  /* 0x0000000e0c367225 */ /* 0x000fe200078e002e */
[----:B------:R-:W-:-:S03]  /*2a40*/  PRMT R59, R11, 0x7610, R59 ;  /* 0x000076100b3b7816 */ /* 0x000fc6000000003b */
[----:B------:R-:W-:Y:S01]  /*2a50*/  FMUL R32, R49, R42 ;  /* 0x0000002a31207220 */ /* 0x000fe20000400000 */
[----:B------:R-:W-:Y:S01]  /*2a60*/  ISETP.GT.AND P3, PT, R3, RZ, P0 ;  /* 0x000000ff0300720c */ /* 0x000fe20000764270 */
[----:B------:R-:W-:Y:S01]  /*2a70*/  IMAD.IADD R69, R67, 0x1, R55 ;  /* 0x0000000143457824 */ /* 0x000fe200078e0237 */
[----:B------:R-:W-:Y:S01]  /*2a80*/  IADD3 R48, P4, R44, R54, RZ ;  /* 0x000000362c307210 */ /* 0x000fe20007f9e0ff */
[----:B------:R-:W-:-:S04]  /*2a90*/  FFMA R33, R33, R40, R32 ;  /* 0x0000002821217223 */ /* 0x000fc80000000020 */
[----:B------:R-:W-:Y:S01]  /*2aa0*/  IMAD.X R49, R69, 0x1, R21, P4 ;  /* 0x0000000145317824 */ /* 0x000fe200020e0615 */
[C---:B------:R-:W-:Y:S02]  /*2ab0*/  LEA R32, P4, R48.reuse, R6, 0x1 ;  /* 0x0000000630207211 */ /* 0x040fe400078808ff */
[----:B------:R-:W-:Y:S02]  /*2ac0*/  F2FP.BF16.F32.PACK_AB R56, RZ, R33 ;  /* 0x00000021ff38723e */ /* 0x000fe400000010ff */
[--C-:B------:R-:W-:Y:S02]  /*2ad0*/  LEA.HI.X R33, R48, R7, R49.reuse, 0x1, P4 ;  /* 0x0000000730217211 */ /* 0x100fe400020f0c31 */
[----:B------:R-:W-:-:S05]  /*2ae0*/  PRMT R49, R56, 0x7610, R49 ;  /* 0x0000761038317816 */ /* 0x000fca0000000031 */
[----:B------:R1:W-:Y:S04]  /*2af0*/  @P1 STG.E.U16 desc[UR36][R52.64+0x2], R49 ;  /* 0x0000023134001986 */ /* 0x0003e8000c101524 */
[----:B------:R2:W3:Y:S01]  /*2b00*/  @P3 LDG.E.LTC128B.U16 R59, desc[UR36][R32.64] ;  /* 0x00000024203b3981 */ /* 0x0004e2000c1e1520 */
[C---:B------:R-:W-:Y:S01]  /*2b10*/  IMAD.SHL.U32 R61, R8.reuse, 0x10, RZ ;  /* 0x00000010083d7824 */ /* 0x040fe200078e00ff */
[----:B------:R-:W-:Y:S01]  /*2b20*/  SHF.L.U64.HI R63, R8, 0x4, R9 ;  /* 0x00000004083f7819 */ /* 0x000fe20000010209 */
[----:B------:R-:W-:Y:S01]  /*2b30*/  BSSY B1, `(.L_x_32) ;  /* 0x0000011000017945 */ /* 0x000fe20003800000 */
[----:B------:R-:W-:Y:S02]  /*2b40*/  IADD3 R48, P1, R4, R54, RZ ;  /* 0x0000003604307210 */ /* 0x000fe40007f3e0ff */
[----:B------:R-:W-:-:S03]  /*2b50*/  IADD3 R56, P4, R61, R52, RZ ;  /* 0x000000343d387210 */ /* 0x000fc60007f9e0ff */
[----:B-1----:R-:W-:Y:S01]  /*2b60*/  IMAD.X R49, R5, 0x1, R69, P1 ;  /* 0x0000000105317824 */ /* 0x002fe200008e0645 */
[----:B------:R-:W-:Y:S01]  /*2b70*/  ISETP.GT.AND P1, PT, R3, 0x1, P0 ;  /* 0x000000010300780c */ /* 0x000fe20000724270 */
[----:B------:R-:W-:Y:S02]  /*2b80*/  IMAD.X R57, R63, 0x1, R53, P4 ;  /* 0x000000013f397824 */ /* 0x000fe400020e0635 */
[----:B------:R-:W-:-:S03]  /*2b90*/  IMAD.WIDE.U32 R48, R41, R10, R48 ;  /* 0x0000000a29307225 */ /* 0x000fc600078e0030 */
[----:B--2---:R-:W-:Y:S01]  /*2ba0*/  LEA R32, P5, R48, R6, 0x1 ;  /* 0x0000000630207211 */ /* 0x004fe200078a08ff */
[----:B---3--:R-:W-:-:S04]  /*2bb0*/  IMAD.U32 R11, R59, 0x10000, RZ ;  /* 0x000100003b0b7824 */ /* 0x008fc800078e00ff */
[----:B------:R-:W-:-:S04]  /*2bc0*/  FMUL R11, R11, R42 ;  /* 0x0000002a0b0b7220 */ /* 0x000fc80000400000 */
[----:B------:R-:W-:Y:S01]  /*2bd0*/  FFMA R11, R34, R40, R11 ;  /* 0x00000028220b7223 */ /* 0x000fe2000000000b */
[----:B------:R-:W-:-:S04]  /*2be0*/  IMAD.IADD R34, R65, 0x1, R49 ;  /* 0x0000000141227824 */ /* 0x000fc800078e0231 */
[----:B------:R-:W-:Y:S02]  /*2bf0*/  F2FP.BF16.F32.PACK_AB R11, RZ, R11 ;  /* 0x0000000bff0b723e */ /* 0x000fe400000010ff */
[----:B------:R-:W-:-:S03]  /*2c00*/  LEA.HI.X R33, R48, R7, R34, 0x1, P5 ;  /* 0x0000000730217211 */ /* 0x000fc600028f0c22 */
[----:B------:R1:W-:Y:S01]  /*2c10*/  @P3 STG.E.U16 desc[UR36][R56.64], R11 ;  /* 0x0000000b38003986 */ /* 0x0003e2000c101524 */
[----:B------:R-:W-:Y:S05]  /*2c20*/  @!P1 BRA `(.L_x_33) ;  /* 0x0000000000049947 */ /* 0x000fea0003800000 */
[----:B------:R2:W5:Y:S02]  /*2c30*/  LDG.E.LTC128B.U16 R59, desc[UR36][R32.64+0x2] ;  /* 0x00000224203b7981 */ /* 0x000564000c1e1520 */
.L_x_33:
[----:B------:R-:W-:Y:S05]  /*2c40*/  BSYNC B1 ;  /* 0x0000000000017941 */ /* 0x000fea0003800000 */
.L_x_32:
[----:B-1---5:R-:W-:Y:S01]  /*2c50*/  IMAD.U32 R11, R59, 0x10000, RZ ;  /* 0x000100003b0b7824 */ /* 0x022fe200078e00ff */
[----:B------:R-:W-:Y:S01]  /*2c60*/  ISETP.GT.AND P3, PT, R3, 0x8, P2 ;  /* 0x000000080300780c */ /* 0x000fe20001764270 */
[----:B------:R-:W-:Y:S02]  /*2c70*/  BSSY B1, `(.L_x_34) ;  /* 0x0000007000017945 */ /* 0x000fe40003800000 */
[----:B------:R-:W-:-:S04]  /*2c80*/  FMUL R34, R11, R42 ;  /* 0x0000002a0b227220 */ /* 0x000fc80000400000 */
[----:B------:R-:W-:-:S05]  /*2c90*/  FFMA R34, R35, R40, R34 ;  /* 0x0000002823227223 */ /* 0x000fca0000000022 */
[----:B------:R-:W-:-:S05]  /*2ca0*/  F2FP.BF16.F32.PACK_AB R34, RZ, R34 ;  /* 0x00000022ff22723e */ /* 0x000fca00000010ff */
[----:B------:R1:W-:Y:S01]  /*2cb0*/  @P1 STG.E.U16 desc[UR36][R56.64+0x2], R34 ;  /* 0x0000022238001986 */ /* 0x0003e2000c101524 */
[----:B------:R-:W-:Y:S05]  /*2cc0*/  @!P3 BRA `(.L_x_35) ;  /* 0x000000000004b947 */ /* 0x000fea0003800000 */
[----:B------:R3:W5:Y:S02]  /*2cd0*/  LDG.E.LTC128B.U16 R59, desc[UR36][R50.64+0x10] ;  /* 0x00001024323b7981 */ /* 0x000764000c1e1520 */
.L_x_35:
[----:B------:R-:W-:Y:S05]  /*2ce0*/  BSYNC B1 ;  /* 0x0000000000017941 */ /* 0x000fea0003800000 */
.L_x_34:
[----:B-----5:R-:W-:Y:S01]  /*2cf0*/  IMAD.U32 R11, R59, 0x10000, RZ ;  /* 0x000100003b0b7824 */ /* 0x020fe200078e00ff */
        /* <DEDUP_REMOVED lines=8> */
.L_x_37:
[----:B------:R-:W-:Y:S05]  /*2d80*/  BSYNC B1 ;  /* 0x0000000000017941 */ /* 0x000fea0003800000 */
.L_x_36:
[----:B----45:R-:W-:Y:S01]  /*2d90*/  IMAD.U32 R11, R59, 0x10000, RZ ;  /* 0x000100003b0b7824 */ /* 0x030fe200078e00ff */
[----:B------:R-:W-:Y:S01]  /*2da0*/  ISETP.GT.AND P3, PT, R3, 0x8, P0 ;  /* 0x000000080300780c */ /* 0x000fe20000764270 */
[----:B------:R-:W-:Y:S02]  /*2db0*/  BSSY B1, `(.L_x_38) ;  /* 0x0000007000017945 */ /* 0x000fe40003800000 */
[----:B-1----:R-:W-:-:S04]  /*2dc0*/  FMUL R34, R11, R42 ;  /* 0x0000002a0b227220 */ /* 0x002fc80000400000 */
[----:B------:R-:W-:-:S05]  /*2dd0*/  FFMA R34, R37, R40, R34 ;  /* 0x0000002825227223 */ /* 0x000fca0000000022 */
[----:B------:R-:W-:-:S05]  /*2de0*/  F2FP.BF16.F32.PACK_AB R34, RZ, R34 ;  /* 0x00000022ff22723e */ /* 0x000fca00000010ff */
[----:B------:R1:W-:Y:S01]  /*2df0*/  @P2 STG.E.U16 desc[UR36][R52.64+0x12], R34 ;  /* 0x0000122234002986 */ /* 0x0003e2000c101524 */
[----:B------:R-:W-:Y:S05]  /*2e00*/  @!P3 BRA `(.L_x_39) ;  /* 0x000000000004b947 */ /* 0x000fea0003800000 */
[----:B------:R4:W5:Y:S02]  /*2e10*/  LDG.E.LTC128B.U16 R59, desc[UR36][R32.64+0x10] ;  /* 0x00001024203b7981 */ /* 0x000964000c1e1520 */
.L_x_39:
[----:B------:R-:W-:Y:S05]  /*2e20*/  BSYNC B1 ;  /* 0x0000000000017941 */ /* 0x000fea0003800000 */
.L_x_38:
        /* <DEDUP_REMOVED lines=9> */
.L_x_41:
[----:B------:R-:W-:Y:S05]  /*2ec0*/  BSYNC B1 ;  /* 0x0000000000017941 */ /* 0x000fea0003800000 */
.L_x_40:
[----:B0-2-4-:R-:W-:Y:S01]  /*2ed0*/  IMAD.MOV.U32 R32, RZ, RZ, R54 ;  /* 0x000000ffff207224 */ /* 0x015fe200078e0036 */
[----:B------:R-:W-:Y:S01]  /*2ee0*/  ISETP.GT.AND P0, PT, R60, 0x80, PT ;  /* 0x000000803c00780c */ /* 0x000fe20003f04270 */
[----:B------:R-:W-:Y:S02]  /*2ef0*/  IMAD.MOV.U32 R33, RZ, RZ, R69 ;  /* 0x000000ffff217224 */ /* 0x000fe400078e0045 */
[----:B-----5:R-:W-:Y:S01]  /*2f00*/  IMAD.U32 R11, R59, 0x10000, RZ ;  /* 0x000100003b0b7824 */ /* 0x020fe200078e00ff */
[----:B------:R-:W-:Y:S01]  /*2f10*/  ISETP.GT.AND P2, PT, R3, RZ, P0 ;  /* 0x000000ff0300720c */ /* 0x000fe20000744270 */
[----:B------:R-:W-:-:S04]  /*2f20*/  IMAD.WIDE.U32 R48, R14, 0x78, R32 ;  /* 0x000000780e307825 */ /* 0x000fc800078e0020 */
[----:B------:R-:W-:Y:S01]  /*2f30*/  FMUL R32, R11, R42 ;  /* 0x0000002a0b207220 */ /* 0x000fe20000400000 */
[----:B------:R-:W-:Y:S01]  /*2f40*/  IMAD R15, R15, 0x78, RZ ;  /* 0x000000780f0f7824 */ /* 0x000fe200078e02ff */
[----:B------:R-:W-:Y:S02]  /*2f50*/  IADD3 R11, P3, R44, R48, RZ ;  /* 0x000000302c0b7210 */ /* 0x000fe40007f7e0ff */
[----:B------:R-:W-:Y:S01]  /*2f60*/  FFMA R39, R39, R40, R32 ;  /* 0x0000002827277223 */ /* 0x000fe20000000020 */
[----:B-1----:R-:W-:-:S04]  /*2f70*/  IMAD.IADD R53, R49, 0x1, R15 ;  /* 0x0000000131357824 */ /* 0x002fc800078e020f */
[----:B------:R-:W-:Y:S01]  /*2f80*/  F2FP.BF16.F32.PACK_AB R39, RZ, R39 ;  /* 0x00000027ff27723e */ /* 0x000fe200000010ff */
[----:B------:R-:W-:Y:S01]  /*2f90*/  IMAD.X R34, R53, 0x1, R21, P3 ;  /* 0x0000000135227824 */ /* 0x000fe200018e0615 */
[----:B------:R-:W-:-:S03]  /*2fa0*/  LEA R32, P3, R11, R6, 0x1 ;  /* 0x000000060b207211 */ /* 0x000fc600078608ff */
[----:B------:R0:W-:Y:S01]  /*2fb0*/  @P1 STG.E.U16 desc[UR36][R56.64+0x12], R39 ;  /* 0x0000122738001986 */ /* 0x0001e2000c101524 */
[----:B------:R-:W-:-:S05]  /*2fc0*/  LEA.HI.X R33, R11, R7, R34, 0x1, P3 ;  /* 0x000000070b217211 */ /* 0x000fca00018f0c22 */
[----:B------:R1:W2:Y:S01]  /*2fd0*/  @P2 LDG.E.LTC128B.U16 R59, desc[UR36][R32.64] ;  /* 0x00000024203b2981 */ /* 0x0002a2000c1e1520 */
[----:B------:R-:W-:Y:S01]  /*2fe0*/  IMAD.WIDE.U32 R34, R14, 0x78, R46 ;  /* 0x000000780e227825 */ /* 0x000fe200078e002e */
[----:B------:R-:W-:Y:S01]  /*2ff0*/  ISETP.GT.AND P3, PT, R3, 0x1, P0 ;  /* 0x000000010300780c */ /* 0x000fe20000764270 */
[----:B------:R-:W-:Y:S02]  /*3000*/  BSSY B1, `(.L_x_42) ;  /* 0x0000015000017945 */ /* 0x000fe40003800000 */
[----:B------:R-:W-:Y:S02]  /*3010*/  IMAD.IADD R35, R15, 0x1, R35 ;  /* 0x000000010f237824 */ /* 0x000fe400078e0223 */
[----:B0-----:R-:W-:Y:S01]  /*3020*/  IMAD.WIDE.U32 R56, R8, 0xf0, R56 ;  /* 0x000000f008387825 */ /* 0x001fe200078e0038 */
[----:B-1----:R-:W-:-:S03]  /*3030*/  IADD3 R32, P4, R46, R34, RZ ;  /* 0x000000222e207210 */ /* 0x002fc60007f9e0ff */
[----:B------:R-:W-:-:S04]  /*3040*/  IMAD.WIDE.U32 R36, R12, R14, R34 ;  /* 0x0000000e0c247225 */ /* 0x000fc800078e0022 */
[----:B---3--:R-:W-:Y:S01]  /*3050*/  IMAD R51, R9, 0xf0, RZ ;  /* 0x000000f009337824 */ /* 0x008fe200078e02ff */
[----:B------:R-:W-:-:S03]  /*3060*/  IADD3 R36, P1, R4, R36, RZ ;  /* 0x0000002404247210 */ /* 0x000fc60007f3e0ff */
[----:B------:R-:W-:Y:S01]  /*3070*/  IMAD.IADD R9, R57, 0x1, R51 ;  /* 0x0000000139097824 */ /* 0x000fe200078e0233 */
[----:B------:R-:W-:-:S03]  /*3080*/  IADD3.X R37, R5, R67, R37, P1, !PT ;  /* 0x0000004305257210 */ /* 0x000fc60000ffe425 */
[----:B------:R-:W-:-:S04]  /*3090*/  IMAD.WIDE.U32 R36, R41, R10, R36 ;  /* 0x0000000a29247225 */ /* 0x000fc800078e0024 */
[----:B------:R-:W-:Y:S01]  /*30a0*/  IMAD.IADD R8, R65, 0x1, R37 ;  /* 0x0000000141087824 */ /* 0x000fe200078e0225 */
[----:B------:R-:W-:-:S04]  /*30b0*/  LEA R38, P1, R36, R6, 0x1 ;  /* 0x0000000624267211 */ /* 0x000fc800078208ff */
[----:B------:R-:W-:Y:S01]  /*30c0*/  LEA.HI.X R39, R36, R7, R8, 0x1, P1 ;  /* 0x0000000724277211 */ /* 0x000fe200008f0c08 */
[----:B------:R-:W-:Y:S02]  /*30d0*/  @P2 IMAD.MOV.U32 R8, RZ, RZ, R56 ;  /* 0x000000ffff082224 */ /* 0x000fe400078e0038 */
[----:B--2---:R-:W-:-:S04]  /*30e0*/  IMAD.U32 R11, R59, 0x10000, RZ ;  /* 0x000100003b0b7824 */ /* 0x004fc800078e00ff */
[----:B------:R-:W-:-:S04]  /*30f0*/  FMUL R11, R11, R42 ;  /* 0x0000002a0b0b7220 */ /* 0x000fc80000400000 */
[----:B------:R-:W-:-:S05]  /*3100*/  FFMA R11, R24, R40, R11 ;  /* 0x00000028180b7223 */ /* 0x000fca000000000b */
[----:B------:R-:W-:-:S05]  /*3110*/  F2FP.BF16.F32.PACK_AB R11, RZ, R11 ;  /* 0x0000000bff0b723e */ /* 0x000fca00000010ff */
[----:B------:R0:W-:Y:S01]  /*3120*/  @P2 STG.E.U16 desc[UR36][R8.64], R11 ;  /* 0x0000000b08002986 */ /* 0x0001e2000c101524 */
[----:B------:R-:W-:Y:S05]  /*3130*/  @!P3 BRA `(.L_x_43) ;  /* 0x000000000004b947 */ /* 0x000fea0003800000 */
[----:B------:R1:W5:Y:S02]  /*3140*/  LDG.E.LTC128B.U16 R59, desc[UR36][R38.64+0x2] ;  /* 0x00000224263b7981 */ /* 0x000364000c1e1520 */
.L_x_43:
[----:B------:R-:W-:Y:S05]  /*3150*/  BSYNC B1 ;  /* 0x0000000000017941 */ /* 0x000fea0003800000 */
.L_x_42:
[----:B0----5:R-:W-:Y:S01]  /*3160*/  IMAD.U32 R11, R59, 0x10000, RZ ;  /* 0x000100003b0b7824 */ /* 0x021fe200078e00ff */
[----:B------:R-:W-:Y:S01]  /*3170*/  ISETP.GT.AND P1, PT, R60, 0x88, PT ;  /* 0x000000883c00780c */ /* 0x000fe20003f24270 */
[----:B------:R-:W-:Y:S01]  /*3180*/  @P3 IMAD.MOV.U32 R24, RZ, RZ, R56 ;  /* 0x000000ffff183224 */ /* 0x000fe200078e0038 */
[----:B------:R-:W-:Y:S01]  /*3190*/  BSSY B1, `(.L_x_44) ;  /* 0x0000010000017945 */ /* 0x000fe20003800000 */
[----:B------:R-:W-:Y:S01]  /*31a0*/  FMUL R20, R11, R42 ;  /* 0x0000002a0b147220 */ /* 0x000fe20000400000 */
[----:B------:R-:W-:Y:S01]  /*31b0*/  IMAD.X R33, R35, 0x1, R47, P4 ;  /* 0x0000000123217824 */ /* 0x000fe200020e062f */
[----:B------:R-:W-:Y:S02]  /*31c0*/  IADD3 R44, P2, P4, R44, R48, R46 ;  /* 0x000000302c2c7210 */ /* 0x000fe40007c5e02e */
[----:B------:R-:W-:Y:S01]  /*31d0*/  FFMA R20, R25, R40, R20 ;  /* 0x0000002819147223 */ /* 0x000fe20000000014 */
[----:B------:R-:W-:Y:S01]  /*31e0*/  @P3 IMAD.MOV.U32 R25, RZ, RZ, R9 ;  /* 0x000000ffff193224 */ /* 0x000fe200078e0009 */
[----:B------:R-:W-:Y:S01]  /*31f0*/  IADD3.X R21, R21, R53, R47, P2, P4 ;  /* 0x0000003515157210 */ /* 0x000fe200017e842f */
[----:B------:R-:W-:Y:S01]  /*3200*/  IMAD.WIDE.U32 R14, R12, R14, R32 ;  /* 0x0000000e0c0e7225 */ /* 0x000fe200078e0020 */
[----:B------:R-:W-:-:S02]  /*3210*/  ISETP.GT.AND P2, PT, R3, RZ, P1 ;  /* 0x000000ff0300720c */ /* 0x000fc40000f44270 */
[----:B------:R-:W-:Y:S02]  /*3220*/  F2FP.BF16.F32.PACK_AB R11, RZ, R20 ;  /* 0x00000014ff0b723e */ /* 0x000fe400000010ff */
[----:B------:R-:W-:Y:S02]  /*3230*/  LEA R12, P4, R44, R6, 0x1 ;  /* 0x000000062c0c7211 */ /* 0x000fe400078808ff */
[----:B------:R-:W-:Y:S01]  /*3240*/  IADD3 R20, P5, R4, R14, RZ ;  /* 0x0000000e04147210 */ /* 0x000fe20007fbe0ff */
[----:B------:R0:W-:Y:S01]  /*3250*/  @P3 STG.E.U16 desc[UR36][R24.64+0x2], R11 ;  /* 0x0000020b18003986 */ /* 0x0001e2000c101524 */
[----:B------:R-:W-:-:S05]  /*3260*/  LEA.HI.X R13, R44, R7, R21, 0x1, P4 ;  /* 0x000000072c0d7211 */ /* 0x000fca00020f0c15 */
[----:B------:R-:W-:Y:S06]  /*3270*/  @!P2 BRA `(.L_x_45) ;  /* 0x000000000004a947 */ /* 0x000fec0003800000 */
[----:B------:R2:W5:Y:S02]  /*3280*/  LDG.E.LTC128B.U16 R59, desc[UR36][R12.64] ;  /* 0x000000240c3b7981 */ /* 0x000564000c1e1520 */
.L_x_45:
[----:B------:R-:W-:Y:S05]  /*3290*/  BSYNC B1 ;  /* 0x0000000000017941 */ /* 0x000fea0003800000 */
.L_x_44:
[----:B0----5:R-:W-:Y:S01]  /*32a0*/  IMAD.U32 R11, R59, 0x10000, RZ ;  /* 0x000100003b0b7824 */ /* 0x021fe200078e00ff */
[----:B------:R-:W-:Y:S01]  /*32b0*/  IADD3.X R21, R5, R67, R15, P5, !PT ;  /* 0x0000004305157210 */ /* 0x000fe20002ffe40f */
[----:B------:R-:W-:Y:S01]  /*32c0*/  BSSY B1, `(.L_x_46) ;  /* 0x000000e000017945 */ /* 0x000fe20003800000 */
[----:B------:R-:W-:Y:S01]  /*32d0*/  IADD3 R4, P4, R61, R56, RZ ;  /* 0x000000383d047210 */ /* 0x000fe20007f9e0ff */
[----:B------:R-:W-:Y:S01]  /*32e0*/  FMUL R5, R11, R42 ;  /* 0x0000002a0b057220 */ /* 0x000fe20000400000 */
[----:B------:R-:W-:Y:S01]  /*32f0*/  ISETP.GT.AND P3, PT, R3, 0x1, P1 ;  /* 0x000000010300780c */ /* 0x000fe20000f64270 */
[----:B------:R-:W-:-:S04]  /*3300*/  IMAD.WIDE.U32 R10, R41, R10, R20 ;  /* 0x0000000a290a7225 */ /* 0x000fc800078e0014 */
[----:B------:R-:W-:Y:S01]  /*3310*/  FFMA R5, R26, R40, R5 ;  /* 0x000000281a057223 */ /* 0x000fe20000000005 */
[----:B------:R-:W-:Y:S01]  /*3320*/  IMAD.IADD R8, R65, 0x1, R11 ;  /* 0x0000000141087824 */ /* 0x000fe200078e020b */
[----:B------:R-:W-:-:S03]  /*3330*/  LEA R6, P5, R10, R6, 0x1 ;  /* 0x000000060a067211 */ /* 0x000fc600078a08ff */
[----:B------:R-:W-:Y:S01]  /*3340*/  F2FP.BF16.F32.PACK_AB R11, RZ, R5 ;  /* 0x00000005ff0b723e */ /* 0x000fe200000010ff */
[----:B------:R-:W-:Y:S01]  /*3350*/  IMAD.X R5, R9, 0x1, R63, P4 ;  /* 0x0000000109057824 */ /* 0x000fe200020e063f */
[----:B------:R-:W-:-:S04]  /*3360*/  LEA.HI.X R7, R10, R7, R8, 0x1, P5 ;  /* 0x000000070a077211 */ /* 0x000fc800028f0c08 */
[----:B------:R0:W-:Y:S01]  /*3370*/  @P2 STG.E.U16 desc[UR36][R4.64], R11 ;  /* 0x0000000b04002986 */ /* 0x0001e2000c101524 */
[----:B------:R-:W-:Y:S05]  /*3380*/  @!P3 BRA `(.L_x_47) ;  /* 0x000000000004b947 */ /* 0x000fea0003800000 */
[----:B------:R3:W5:Y:S02]  /*3390*/  LDG.E.LTC128B.U16 R59, desc[UR36][R6.64+0x2] ;  /* 0x00000224063b7981 */ /* 0x000764000c1e1520 */
.L_x_47:
[----:B------:R-:W-:Y:S05]  /*33a0*/  BSYNC B1 ;  /* 0x0000000000017941 */ /* 0x000fea0003800000 */
.L_x_46:
        /* <DEDUP_REMOVED lines=9> */
.L_x_49:
[----:B------:R-:W-:Y:S05]  /*3440*/  BSYNC B1 ;  /* 0x0000000000017941 */ /* 0x000fea0003800000 */
.L_x_48:
[----:B0---45:R-:W-:Y:S01]  /*3450*/  IMAD.U32 R5, R59, 0x10000, RZ ;  /* 0x000100003b057824 */ /* 0x031fe200078e00ff */
[----:B------:R-:W-:Y:S01]  /*3460*/  ISETP.GT.AND P0, PT, R3, 0x9, P0 ;  /* 0x000000090300780c */ /* 0x000fe20000704270 */
[----:B------:R-:W-:Y:S02]  /*3470*/  BSSY B1, `(.L_x_50) ;  /* 0x000000a000017945 */ /* 0x000fe40003800000 */
[----:B------:R-:W-:-:S04]  /*3480*/  FMUL R5, R5, R42 ;  /* 0x0000002a05057220 */ /* 0x000fc80000400000 */
[----:B------:R-:W-:-:S05]  /*3490*/  FFMA R5, R28, R40, R5 ;  /* 0x000000281c057223 */ /* 0x000fca0000000005 */
[----:B------:R-:W-:Y:S01]  /*34a0*/  F2FP.BF16.F32.PACK_AB R4, RZ, R5 ;  /* 0x00000005ff04723e */ /* 0x000fe200000010ff */
[----:B------:R-:W-:-:S03]  /*34b0*/  IMAD.IADD R5, R51, 0x1, R57 ;  /* 0x0000000133057824 */ /* 0x000fc600078e0239 */
[----:B------:R-:W-:Y:S01]  /*34c0*/  PRMT R8, R4, 0x7610, R8 ;  /* 0x0000761004087816 */ /* 0x000fe20000000008 */
[----:B------:R-:W-:-:S05]  /*34d0*/  @P2 IMAD.MOV.U32 R4, RZ, RZ, R56 ;  /* 0x000000ffff042224 */ /* 0x000fca00078e0038 */
[----:B------:R0:W-:Y:S01]  /*34e0*/  @P2 STG.E.U16 desc[UR36][R4.64+0x10], R8 ;  /* 0x0000100804002986 */ /* 0x0001e2000c101524 */
[----:B------:R-:W-:Y:S05]  /*34f0*/  @!P0 BRA `(.L_x_51) ;  /* 0x0000000000048947 */ /* 0x000fea0003800000 */
[----:B------:R4:W5:Y:S02]  /*3500*/  LDG.E.LTC128B.U16 R59, desc[UR36][R38.64+0x12] ;  /* 0x00001224263b7981 */ /* 0x000964000c1e1520 */
.L_x_51:
[----:B------:R-:W-:Y:S05]  /*3510*/  BSYNC B1 ;  /* 0x0000000000017941 */ /* 0x000fea0003800000 */
.L_x_50:
[----:B-----5:R-:W-:Y:S01]  /*3520*/  IMAD.U32 R9, R59, 0x10000, RZ ;  /* 0x000100003b097824 */ /* 0x020fe200078e00ff */
[----:B------:R-:W-:Y:S01]  /*3530*/  ISETP.GT.AND P2, PT, R3, 0x8, P1 ;  /* 0x000000080300780c */ /* 0x000fe20000f44270 */
[----:B------:R-:W-:Y:S02]  /*3540*/  BSSY B1, `(.L_x_52) ;  /* 0x000000a000017945 */ /* 0x000fe40003800000 */
[----:B0-----:R-:W-:Y:S01]  /*3550*/  FMUL R8, R9, R42 ;  /* 0x0000002a09087220 */ /* 0x001fe20000400000 */
[----:B------:R-:W-:-:S03]  /*3560*/  @P0 IMAD.MOV.U32 R9, RZ, RZ, R5 ;  /* 0x000000ffff090224 */ /* 0x000fc600078e0005 */
[----:B------:R-:W-:-:S05]  /*3570*/  FFMA R8, R29, R40, R8 ;  /* 0x000000281d087223 */ /* 0x000fca0000000008 */
[----:B------:R-:W-:-:S04]  /*3580*/  F2FP.BF16.F32.PACK_AB R8, RZ, R8 ;  /* 0x00000008ff08723e */ /* 0x000fc800000010ff */
[----:B------:R-:W-:Y:S01]  /*3590*/  PRMT R10, R8, 0x7610, R10 ;  /* 0x00007610080a7816 */ /* 0x000fe2000000000a */
[----:B------:R-:W-:-:S05]  /*35a0*/  @P0 IMAD.MOV.U32 R8, RZ, RZ, R56 ;  /* 0x000000ffff080224 */ /* 0x000fca00078e0038 */
[----:B------:R0:W-:Y:S01]  /*35b0*/  @P0 STG.E.U16 desc[UR36][R8.64+0x12], R10 ;  /* 0x0000120a08000986 */ /* 0x0001e2000c101524 */
[----:B------:R-:W-:Y:S05]  /*35c0*/  @!P2 BRA `(.L_x_53) ;  /* 0x000000000004a947 */ /* 0x000fea0003800000 */
[----:B------:R0:W5:Y:S02]  /*35d0*/  LDG.E.LTC128B.U16 R59, desc[UR36][R6.64+0x10] ;  /* 0x00001024063b7981 */ /* 0x000164000c1e1520 */
.L_x_53:
[----:B------:R-:W-:Y:S05]  /*35e0*/  BSYNC B1 ;  /* 0x0000000000017941 */ /* 0x000fea0003800000 */
.L_x_52:
[----:B0----5:R-:W-:Y:S01]  /*35f0*/  IMAD.U32 R9, R59, 0x10000, RZ ;  /* 0x000100003b097824 */ /* 0x021fe200078e00ff */
[----:B------:R-:W-:Y:S01]  /*3600*/  IADD3 R4, P0, R61, R56, RZ ;  /* 0x000000383d047210 */ /* 0x000fe20007f1e0ff */
[----:B------:R-:W-:Y:S01]  /*3610*/  BSSY B1, `(.L_x_54) ;  /* 0x0000009000017945 */ /* 0x000fe20003800000 */
[----:B------:R-:W-:Y:S01]  /*3620*/  ISETP.GT.AND P1, PT, R3, 0x9, P1 ;  /* 0x000000090300780c */ /* 0x000fe20000f24270 */
[----:B------:R-:W-:Y:S02]  /*3630*/  FMUL R9, R9, R42 ;  /* 0x0000002a09097220 */ /* 0x000fe40000400000 */
[----:B------:R-:W-:Y:S02]  /*3640*/  IMAD.X R5, R5, 0x1, R63, P0 ;  /* 0x0000000105057824 */ /* 0x000fe400000e063f */
[----:B------:R-:W-:-:S05]  /*3650*/  FFMA R9, R30, R40, R9 ;  /* 0x000000281e097223 */ /* 0x000fca0000000009 */
[----:B------:R-:W-:-:S05]  /*3660*/  F2FP.BF16.F32.PACK_AB R9, RZ, R9 ;  /* 0x00000009ff09723e */ /* 0x000fca00000010ff */
[----:B------:R0:W-:Y:S01]  /*3670*/  @P2 STG.E.U16 desc[UR36][R4.64+0x10], R9 ;  /* 0x0000100904002986 */ /* 0x0001e2000c101524 */
[----:B------:R-:W-:Y:S05]  /*3680*/  @!P1 BRA `(.L_x_55) ;  /* 0x0000000000049947 */ /* 0x000fea0003800000 */
[----:B------:R0:W5:Y:S02]  /*3690*/  LDG.E.LTC128B.U16 R59, desc[UR36][R6.64+0x12] ;  /* 0x00001224063b7981 */ /* 0x000164000c1e1520 */
.L_x_55:
[----:B------:R-:W-:Y:S05]  /*36a0*/  BSYNC B1 ;  /* 0x0000000000017941 */ /* 0x000fea0003800000 */
.L_x_54:
[----:B------:R-:W-:Y:S05]  /*36b0*/  @!P1 BRA `(.L_x_56) ;  /* 0x0000000400749947 */ /* 0x000fea0003800000 */
[----:B-----5:R-:W-:-:S04]  /*36c0*/  IMAD.U32 R59, R59, 0x10000, RZ ;  /* 0x000100003b3b7824 */ /* 0x020fc800078e00ff */
[----:B0--3--:R-:W-:-:S04]  /*36d0*/  FMUL R6, R59, R42 ;  /* 0x0000002a3b067220 */ /* 0x009fc80000400000 */
[----:B------:R-:W-:-:S05]  /*36e0*/  FFMA R6, R31, R40, R6 ;  /* 0x000000281f067223 */ /* 0x000fca0000000006 */
[----:B------:R-:W-:-:S05]  /*36f0*/  F2FP.BF16.F32.PACK_AB R6, RZ, R6 ;  /* 0x00000006ff06723e */ /* 0x000fca00000010ff */
[----:B------:R0:W-:Y:S01]  /*3700*/  STG.E.U16 desc[UR36][R4.64+0x12], R6 ;  /* 0x0000120604007986 */ /* 0x0001e2000c101524 */
[----:B------:R-:W-:Y:S05]  /*3710*/  BRA `(.L_x_56) ;  /* 0x00000004005c7947 */ /* 0x000fea0003800000 */
.L_x_29:
[----:B------:R-:W-:Y:S01]  /*3720*/  ISETP.GT.AND P4, PT, R3, 0x1, P2 ;  /* 0x000000010300780c */ /* 0x000fe20001784270 */
[----:B------:R-:W-:Y:S01]  /*3730*/  ULDC.64 UR4, c[0x0][0x5c0] ;  /* 0x0001700000047ab9 */ /* 0x000fe20000000a00 */
[-C--:B------:R-:W-:Y:S01]  /*3740*/  FMUL R33, R33, R40.reuse ;  /* 0x0000002821217220 */ /* 0x080fe20000400000 */
[----:B------:R-:W-:Y:S01]  /*3750*/  LEA R6, P1, R50, UR4, 0x1 ;  /* 0x0000000432067c11 */ /* 0x000fe2000f8208ff */
[C---:B------:R-:W-:Y:S01]  /*3760*/  IMAD.SHL.U32 R21, R8.reuse, 0x10, RZ ;  /* 0x0000001008157824 */ /* 0x040fe200078e00ff */
[----:B------:R-:W-:Y:S01]  /*3770*/  SHF.L.U64.HI R15, R8, 0x4, R9 ;  /* 0x00000004080f7819 */ /* 0x000fe20000010209 */
[-C--:B------:R-:W-:Y:S01]  /*3780*/  FMUL R32, R32, R40.reuse ;  /* 0x0000002820207220 */ /* 0x080fe20000400000 */
[----:B------:R-:W-:Y:S01]  /*3790*/  LEA.HI.X R7, R50, UR5, R53, 0x1, P1 ;  /* 0x0000000532077c11 */ /* 0x000fe200088f0c35 */
[-C--:B------:R-:W-:Y:S01]  /*37a0*/  FMUL R34, R34, R40.reuse ;  /* 0x0000002822227220 */ /* 0x080fe20000400000 */
[----:B------:R-:W-:Y:S01]  /*37b0*/  F2FP.BF16.F32.PACK_AB R33, RZ, R33 ;  /* 0x00000021ff21723e */ /* 0x000fe200000010ff */
[-C--:B------:R-:W-:Y:S01]  /*37c0*/  FMUL R35, R35, R40.reuse ;  /* 0x0000002823237220 */ /* 0x080fe20000400000 */
[----:B------:R-:W-:Y:S01]  /*37d0*/  ISETP.GT.AND P3, PT, R60, 0x8, PT ;  /* 0x000000083c00780c */ /* 0x000fe20003f64270 */
[----:B------:R-:W-:Y:S01]  /*37e0*/  FMUL R36, R36, R40 ;  /* 0x0000002824247220 */ /* 0x000fe20000400000 */
[----:B------:R-:W-:Y:S01]  /*37f0*/  F2FP.BF16.F32.PACK_AB R32, RZ, R32 ;  /* 0x00000020ff20723e */ /* 0x000fe200000010ff */
[----:B------:R-:W-:Y:S01]  /*3800*/  @P4 STG.E.U16 desc[UR36][R6.64+0x2], R33 ;  /* 0x0000022106004986 */ /* 0x000fe2000c101524 */
[----:B------:R-:W-:Y:S01]  /*3810*/  IADD3 R10, P4, R21, R6, RZ ;  /* 0x00000006150a7210 */ /* 0x000fe20007f9e0ff */
[-C--:B------:R-:W-:Y:S01]  /*3820*/  FMUL R37, R37, R40.reuse ;  /* 0x0000002825257220 */ /* 0x080fe20000400000 */
[C---:B------:R-:W-:Y:S01]  /*3830*/  ISETP.GT.AND P1, PT, R3.reuse, RZ, P3 ;  /* 0x000000ff0300720c */ /* 0x040fe20001f24270 */
[----:B------:R-:W-:Y:S01]  /*3840*/  @P0 STG.E.U16 desc[UR36][R6.64], R32 ;  /* 0x0000002006000986 */ /* 0x000fe2000c101524 */
[----:B------:R-:W-:Y:S01]  /*3850*/  ISETP.GT.AND P5, PT, R3, 0x1, P3 ;  /* 0x000000010300780c */ /* 0x000fe20001fa4270 */
[----:B------:R-:W-:Y:S01]  /*3860*/  IMAD.X R11, R15, 0x1, R7, P4 ;  /* 0x000000010f0b7824 */ /* 0x000fe200020e0607 */
[----:B------:R-:W-:Y:S01]  /*3870*/  ISETP.GT.AND P4, PT, R3, 0x8, P2 ;  /* 0x000000080300780c */ /* 0x000fe20001784270 */
[----:B------:R-:W-:Y:S01]  /*3880*/  FMUL R38, R38, R40 ;  /* 0x0000002826267220 */ /* 0x000fe20000400000 */
[----:B------:R-:W-:Y:S01]  /*3890*/  F2FP.BF16.F32.PACK_AB R34, RZ, R34 ;  /* 0x00000022ff22723e */ /* 0x000fe200000010ff */
[-C--:B------:R-:W-:Y:S01]  /*38a0*/  FMUL R39, R39, R40.reuse ;  /* 0x0000002827277220 */ /* 0x080fe20000400000 */
[----:B------:R-:W-:Y:S01]  /*38b0*/  F2FP.BF16.F32.PACK_AB R35, RZ, R35 ;  /* 0x00000023ff23723e */ /* 0x000fe200000010ff */
[----:B------:R-:W-:Y:S01]  /*38c0*/  FMUL R24, R24, R40 ;  /* 0x0000002818187220 */ /* 0x000fe20000400000 */
[----:B------:R-:W-:Y:S01]  /*38d0*/  F2FP.BF16.F32.PACK_AB R36, RZ, R36 ;  /* 0x00000024ff24723e */ /* 0x000fe200000010ff */
[----:B------:R-:W-:Y:S01]  /*38e0*/  IMAD R9, R9, 0xf0, RZ ;  /* 0x000000f009097824 */ /* 0x000fe200078e02ff */
[C---:B------:R-:W-:Y:S01]  /*38f0*/  ISETP.GT.AND P2, PT, R3.reuse, 0x9, P2 ;  /* 0x000000090300780c */ /* 0x040fe20001744270 */
[----:B------:R-:W-:Y:S01]  /*3900*/  @P1 STG.E.U16 desc[UR36][R10.64], R34 ;  /* 0x000000220a001986 */ /* 0x000fe2000c101524 */
[----:B------:R-:W-:Y:S01]  /*3910*/  ISETP.GT.AND P1, PT, R60, 0x80, PT ;  /* 0x000000803c00780c */ /* 0x000fe20003f24270 */
[----:B------:R-:W-:Y:S01]  /*3920*/  IMAD.WIDE.U32 R12, R8, 0xf0, R10 ;  /* 0x000000f0080c7825 */ /* 0x000fe200078e000a */
[----:B------:R-:W-:Y:S01]  /*3930*/  F2FP.BF16.F32.PACK_AB R37, RZ, R37 ;  /* 0x00000025ff25723e */ /* 0x000fe200000010ff */
[----:B------:R-:W-:Y:S01]  /*3940*/  @P5 STG.E.U16 desc[UR36][R10.64+0x2], R35 ;  /* 0x000002230a005986 */ /* 0x000fe2000c101524 */
[----:B------:R-:W-:Y:S01]  /*3950*/  ISETP.GT.AND P5, PT, R3, RZ, P1 ;  /* 0x000000ff0300720c */ /* 0x000fe20000fa4270 */
[----:B------:R-:W-:Y:S01]  /*3960*/  IMAD.IADD R5, R9, 0x1, R13 ;  /* 0x0000000109057824 */ /* 0x000fe200078e020d */
[----:B------:R-:W-:Y:S01]  /*3970*/  F2FP.BF16.F32.PACK_AB R38, RZ, R38 ;  /* 0x00000026ff26723e */ /* 0x000fe200000010ff */
[----:B------:R-:W-:Y:S01]  /*3980*/  @P4 STG.E.U16 desc[UR36][R6.64+0x10], R36 ;  /* 0x0000102406004986 */ /* 0x000fe2000c101524 */
[----:B------:R-:W-:Y:S01]  /*3990*/  ISETP.GT.AND P4, PT, R3, 0x8, P3 ;  /* 0x000000080300780c */ /* 0x000fe20001f84270 */
[-C--:B------:R-:W-:Y:S01]  /*39a0*/  FMUL R25, R25, R40.reuse ;  /* 0x0000002819197220 */ /* 0x080fe20000400000 */
[----:B------:R-:W-:Y:S01]  /*39b0*/  ISETP.GT.AND P3, PT, R3, 0x9, P3 ;  /* 0x000000090300780c */ /* 0x000fe20001f64270 */
[----:B------:R0:W-:Y:S01]  /*39c0*/  @P2 STG.E.U16 desc[UR36][R6.64+0x12], R37 ;  /* 0x0000122506002986 */ /* 0x0001e2000c101524 */
[----:B------:R-:W-:Y:S01]  /*39d0*/  F2FP.BF16.F32.PACK_AB R39, RZ, R39 ;  /* 0x00000027ff27723e */ /* 0x000fe200000010ff */
[-C--:B------:R-:W-:Y:S01]  /*39e0*/  FMUL R26, R26, R40.reuse ;  /* 0x000000281a1a7220 */ /* 0x080fe20000400000 */
[----:B------:R-:W-:Y:S01]  /*39f0*/  ISETP.GT.AND P0, PT, R60, 0x88, PT ;  /* 0x000000883c00780c */ /* 0x000fe20003f04270 */
[----:B------:R-:W-:Y:S01]  /*3a00*/  FMUL R27, R27, R40 ;  /* 0x000000281b1b7220 */ /* 0x000fe20000400000 */
[----:B------:R-:W-:Y:S01]  /*3a10*/  F2FP.BF16.F32.PACK_AB R24, RZ, R24 ;  /* 0x00000018ff18723e */ /* 0x000fe200000010ff */
[----:B------:R-:W-:Y:S01]  /*3a20*/  @P5 IMAD.MOV.U32 R4, RZ, RZ, R12 ;  /* 0x000000ffff045224 */ /* 0x000fe200078e000c */
[----:B------:R-:W-:Y:S01]  /*3a30*/  F2FP.BF16.F32.PACK_AB R25, RZ, R25 ;  /* 0x00000019ff19723e */ /* 0x000fe200000010ff */
[----:B------:R-:W-:Y:S01]  /*3a40*/  FMUL R28, R28, R40 ;  /* 0x000000281c1c7220 */ /* 0x000fe20000400000 */
[----:B------:R-:W-:Y:S01]  /*3a50*/  F2FP.BF16.F32.PACK_AB R26, RZ, R26 ;  /* 0x0000001aff1a723e */ /* 0x000fe200000010ff */
[----:B------:R-:W-:Y:S01]  /*3a60*/  @P4 STG.E.U16 desc[UR36][R10.64+0x10], R38 ;  /* 0x000010260a004986 */ /* 0x000fe2000c101524 */
[----:B------:R-:W-:Y:S01]  /*3a70*/  ISETP.GT.AND P4, PT, R3, 0x1, P1 ;  /* 0x000000010300780c */ /* 0x000fe20000f84270 */
[-C--:B------:R-:W-:Y:S01]  /*3a80*/  FMUL R29, R29, R40.reuse ;  /* 0x000000281d1d7220 */ /* 0x080fe20000400000 */
[C---:B------:R-:W-:Y:S01]  /*3a90*/  ISETP.GT.AND P2, PT, R3.reuse, 0x8, P1 ;  /* 0x000000080300780c */ /* 0x040fe20000f44270 */
[----:B------:R1:W-:Y:S01]  /*3aa0*/  @P3 STG.E.U16 desc[UR36][R10.64+0x12], R39 ;  /* 0x000012270a003986 */ /* 0x0003e2000c101524 */
[C---:B------:R-:W-:Y:S01]  /*3ab0*/  ISETP.GT.AND P3, PT, R3.reuse, RZ, P0 ;  /* 0x000000ff0300720c */ /* 0x040fe20000764270 */
[----:B------:R-:W-:Y:S01]  /*3ac0*/  FMUL R30, R30, R40 ;  /* 0x000000281e1e7220 */ /* 0x000fe20000400000 */
[----:B------:R-:W-:Y:S01]  /*3ad0*/  ISETP.GT.AND P1, PT, R3, 0x9, P1 ;  /* 0x000000090300780c */ /* 0x000fe20000f24270 */
[----:B------:R2:W-:Y:S01]  /*3ae0*/  @P5 STG.E.U16 desc[UR36][R4.64], R24 ;  /* 0x0000001804005986 */ /* 0x0005e2000c101524 */
[----:B0-----:R-:W-:Y:S01]  /*3af0*/  IADD3 R6, P5, R21, R12, RZ ;  /* 0x0000000c15067210 */ /* 0x001fe20007fbe0ff */
[----:B------:R-:W-:Y:S01]  /*3b00*/  FMUL R31, R31, R40 ;  /* 0x000000281f1f7220 */ /* 0x000fe20000400000 */
[----:B------:R-:W-:-:S02]  /*3b10*/  F2FP.BF16.F32.PACK_AB R27, RZ, R27 ;  /* 0x0000001bff1b723e */ /* 0x000fc400000010ff */
[----:B------:R-:W-:Y:S01]  /*3b20*/  F2FP.BF16.F32.PACK_AB R28, RZ, R28 ;  /* 0x0000001cff1c723e */ /* 0x000fe200000010ff */
[--C-:B------:R-:W-:Y:S01]  /*3b30*/  IMAD.X R7, R15, 0x1, R5.reuse, P5 ;  /* 0x000000010f077824 */ /* 0x100fe200028e0605 */
[----:B------:R-:W-:Y:S01]  /*3b40*/  IADD3 R8, P5, R21, R12, RZ ;  /* 0x0000000c15087210 */ /* 0x000fe20007fbe0ff */
[--C-:B-1----:R-:W-:Y:S01]  /*3b50*/  @P4 IMAD.MOV.U32 R10, RZ, RZ, R12.reuse ;  /* 0x000000ffff0a4224 */ /* 0x102fe200078e000c */
[----:B------:R-:W-:Y:S01]  /*3b60*/  F2FP.BF16.F32.PACK_AB R29, RZ, R29 ;  /* 0x0000001dff1d723e */ /* 0x000fe200000010ff */
[----:B------:R-:W-:Y:S01]  /*3b70*/  @P4 IMAD.MOV.U32 R11, RZ, RZ, R5 ;  /* 0x000000ffff0b4224 */ /* 0x000fe200078e0005 */
[----:B------:R-:W-:Y:S01]  /*3b80*/  F2FP.BF16.F32.PACK_AB R30, RZ, R30 ;  /* 0x0000001eff1e723e */ /* 0x000fe200000010ff */
[----:B--2---:R-:W-:Y:S01]  /*3b90*/  @P2 IMAD.MOV.U32 R4, RZ, RZ, R12 ;  /* 0x000000ffff042224 */ /* 0x004fe200078e000c */
[----:B------:R-:W-:Y:S01]  /*3ba0*/  F2FP.BF16.F32.PACK_AB R31, RZ, R31 ;  /* 0x0000001fff1f723e */ /* 0x000fe200000010ff */
[----:B------:R-:W-:Y:S01]  /*3bb0*/  IMAD.X R9, R5, 0x1, R15, P5 ;  /* 0x0000000105097824 */ /* 0x000fe200028e060f */
[----:B------:R-:W-:Y:S01]  /*3bc0*/  @P4 STG.E.U16 desc[UR36][R10.64+0x2], R25 ;  /* 0x000002190a004986 */ /* 0x000fe2000c101524 */
[----:B------:R-:W-:Y:S01]  /*3bd0*/  ISETP.GT.AND P4, PT, R3, 0x1, P0 ;  /* 0x000000010300780c */ /* 0x000fe20000784270 */
[----:B------:R-:W-:-:S02]  /*3be0*/  @P1 IMAD.MOV.U32 R13, RZ, RZ, R5 ;  /* 0x000000ffff0d1224 */ /* 0x000fc400078e0005 */
[----:B------:R-:W-:Y:S01]  /*3bf0*/  @P3 STG.E.U16 desc[UR36][R6.64], R26 ;  /* 0x0000001a06003986 */ /* 0x000fe2000c101524 */
[C---:B------:R-:W-:Y:S02]  /*3c00*/  ISETP.GT.AND P3, PT, R3.reuse, 0x8, P0 ;  /* 0x000000080300780c */ /* 0x040fe40000764270 */
[----:B------:R-:W-:-:S07]  /*3c10*/  ISETP.GT.AND P0, PT, R3, 0x9, P0 ;  /* 0x000000090300780c */ /* 0x000fce0000704270 */
[----:B------:R-:W-:Y:S04]  /*3c20*/  @P4 STG.E.U16 desc[UR36][R6.64+0x2], R27 ;  /* 0x0000021b06004986 */ /* 0x000fe8000c101524 */
[----:B------:R0:W-:Y:S04]  /*3c30*/  @P2 STG.E.U16 desc[UR36][R4.64+0x10], R28 ;  /* 0x0000101c04002986 */ /* 0x0001e8000c101524 */
[----:B------:R1:W-:Y:S04]  /*3c40*/  @P1 STG.E.U16 desc[UR36][R12.64+0x12], R29 ;  /* 0x0000121d0c001986 */ /* 0x0003e8000c101524 */
[----:B------:R1:W-:Y:S01]  /*3c50*/  @P3 STG.E.U16 desc[UR36][R8.64+0x10], R30 ;  /* 0x0000101e08003986 */ /* 0x0003e2000c101524 */
[----:B0-----:R-:W-:-:S02]  /*3c60*/  @P0 IMAD.MOV.U32 R4, RZ, RZ, R8 ;  /* 0x000000ffff040224 */ /* 0x001fc400078e0008 */
[----:B------:R-:W-:-:S05]  /*3c70*/  @P0 IMAD.MOV.U32 R5, RZ, RZ, R9 ;  /* 0x000000ffff050224 */ /* 0x000fca00078e0009 */
[----:B------:R1:W-:Y:S02]  /*3c80*/  @P0 STG.E.U16 desc[UR36][R4.64+0x12], R31 ;  /* 0x0000121f04000986 */ /* 0x0003e4000c101524 */
.L_x_56:
[----:B------:R-:W-:Y:S05]  /*3c90*/  BSYNC B0 ;  /* 0x0000000000007941 */ /* 0x000fea0003800000 */
.L_x_28:
[----:B------:R-:W-:Y:S01]  /*3ca0*/  IADD3 R16, P0, R16, UR38, RZ ;  /* 0x0000002610107c10 */ /* 0x000fe2000ff1e0ff */
[----:B------:R-:W-:Y:S01]  /*3cb0*/  ULDC.64 UR4, c[0x0][0x650] ;  /* 0x0001940000047ab9 */ /* 0x000fe20000000a00 */
[----:B------:R-:W-:Y:S01]  /*3cc0*/  PRMT R3, RZ, 0x7610, R3 ;  /* 0x00007610ff037816 */ /* 0x000fe20000000003 */
[----:B------:R-:W-:Y:S01]  /*3cd0*/  IMAD.MOV.U32 R44, RZ, RZ, -0x1 ;  /* 0xffffffffff2c7424 */ /* 0x000fe200078e00ff */
[----:B------:R-:W-:Y:S01]  /*3ce0*/  IADD3.X R17, R17, UR41, RZ, P0, !PT ;  /* 0x0000002911117c10 */ /* 0x000fe200087fe4ff */
[----:B------:R-:W-:Y:S01]  /*3cf0*/  IMAD.MOV.U32 R41, RZ, RZ, -0x1 ;  /* 0xffffffffff297424 */ /* 0x000fe200078e00ff */
[----:B------:R-:W-:-:S04]  /*3d00*/  ISETP.GE.U32.AND P0, PT, R16, UR4, PT ;  /* 0x0000000410007c0c */ /* 0x000fc8000bf06070 */
[----:B------:R-:W-:-:S13]  /*3d10*/  ISETP.GE.U32.AND.EX P0, PT, R17, UR5, PT, P0 ;  /* 0x0000000511007c0c */ /* 0x000fda000bf06100 */
[----:B------:R-:W-:Y:S05]  /*3d20*/  @P0 BRA `(.L_x_57) ;  /* 0x0000000400640947 */ /* 0x000fea0003800000 */
[----:B-12---:R-:W1:Y:S01]  /*3d30*/  S2R R12, SR_CTAID.X ;  /* 0x00000000000c7919 */ /* 0x006e620000002500 */
[----:B------:R-:W2:Y:S01]  /*3d40*/  LDC.64 R10, c[0x0][0x628] ;  /* 0x00018a00ff0a7b82 */ /* 0x000ea20000000a00 */
[----:B------:R-:W-:Y:S01]  /*3d50*/  ULDC UR4, c[0x0][0x150] ;  /* 0x0000540000047ab9 */ /* 0x000fe20000000800 */
[----:B------:R-:W-:Y:S01]  /*3d60*/  IMAD.MOV.U32 R8, RZ, RZ, R16 ;  /* 0x000000ffff087224 */ /* 0x000fe200078e0010 */
[----:B------:R-:W1:Y:S01]  /*3d70*/  S2R R24, SR_CTAID.Y ;  /* 0x0000000000187919 */ /* 0x000e620000002600 */
[----:B0-----:R-:W-:-:S04]  /*3d80*/  IMAD.MOV.U32 R9, RZ, RZ, R17 ;  /* 0x000000ffff097224 */ /* 0x001fc800078e0011 */
[----:B------:R-:W0:Y:S08]  /*3d90*/  LDC R21, c[0x0][0x144] ;  /* 0x00005100ff157b82 */ /* 0x000e300000000800 */
[----:B------:R-:W0:Y:S08]  /*3da0*/  LDC R0, c[0x0][0x630] ;  /* 0x00018c00ff007b82 */ /* 0x000e300000000800 */
[----:B------:R-:W0:Y:S01]  /*3db0*/  LDC.64 R14, c[0x0][0x620] ;  /* 0x00018800ff0e7b82 */ /* 0x000e220000000a00 */
[----:B--2---:R-:W-:-:S04]  /*3dc0*/  ISETP.NE.U32.AND P0, PT, R10, RZ, PT ;  /* 0x000000ff0a00720c */ /* 0x004fc80003f05070 */
[----:B------:R-:W-:Y:S02]  /*3dd0*/  ISETP.NE.AND.EX P0, PT, R11, RZ, PT, P0 ;  /* 0x000000ff0b00720c */ /* 0x000fe40003f05300 */
[----:B-1----:R-:W-:-:S05]  /*3de0*/  I2FP.F32.U32 R3, R12 ;  /* 0x0000000c00037245 */ /* 0x002fca0000201000 */
[----:B------:R-:W-:-:S04]  /*3df0*/  FMUL R3, R3, UR4 ;  /* 0x0000000403037c20 */ /* 0x000fc80008400000 */
[----:B------:R1:W2:Y:S02]  /*3e00*/  F2I.U32.TRUNC.NTZ R20, R3 ;  /* 0x0000000300147305 */ /* 0x0002a4000020f000 */
[----:B------:R-:W-:Y:S05]  /*3e10*/  @!P0 BRA `(.L_x_58) ;  /* 0x0000000000288947 */ /* 0x000fea0003800000 */
[----:B-1----:R-:W1:Y:S02]  /*3e20*/  LDC R3, c[0x0][0x634] ;  /* 0x00018d00ff037b82 */ /* 0x002e640000000800 */
[----:B-1----:R-:W-:-:S05]  /*3e30*/  IADD3 R3, P0, R16, R3, RZ ;  /* 0x0000000310037210 */ /* 0x002fca0007f1e0ff */
[----:B------:R-:W-:-:S04]  /*3e40*/  IMAD.X R13, RZ, RZ, R17, P0 ;  /* 0x000000ffff0d7224 */ /* 0x000fc800000e0611 */
[----:B------:R-:W-:-:S04]  /*3e50*/  IMAD.WIDE.U32 R4, R13, R10, RZ ;  /* 0x0000000a0d047225 */ /* 0x000fc800078e00ff */
[----:B---3--:R-:W-:-:S04]  /*3e60*/  IMAD.WIDE.U32 R6, P0, R3, R11, R4 ;  /* 0x0000000b03067225 */ /* 0x008fc80007800004 */
[----:B------:R-:W-:-:S04]  /*3e70*/  IMAD.WIDE.U32 R4, R3, R10, RZ ;  /* 0x0000000a03047225 */ /* 0x000fc800078e00ff */
[----:B------:R-:W-:Y:S01]  /*3e80*/  IMAD.X R9, RZ, RZ, RZ, P0 ;  /* 0x000000ffff097224 */ /* 0x000fe200000e06ff */
[----:B------:R-:W-:Y:S01]  /*3e90*/  IADD3 RZ, P0, R5, R6, RZ ;  /* 0x0000000605ff7210 */ /* 0x000fe20007f1e0ff */
[----:B------:R-:W-:-:S04]  /*3ea0*/  IMAD.MOV.U32 R8, RZ, RZ, R7 ;  /* 0x000000ffff087224 */ /* 0x000fc800078e0007 */
[----:B------:R-:W-:-:S08]  /*3eb0*/  IMAD.WIDE.U32.X R8, R13, R11, R8, P0 ;  /* 0x0000000b0d087225 */ /* 0x000fd000000e0408 */
.L_x_58:
[----:B------:R-:W4:Y:S01]  /*3ec0*/  LDC.64 R28, c[0x0][0x640] ;  /* 0x00019000ff1c7b82 */ /* 0x000f220000000a00 */
[-CC-:B0-----:R-:W-:Y:S01]  /*3ed0*/  SHF.R.U64 R41, R8, R0.reuse, R9.reuse ;  /* 0x0000000008297219 */ /* 0x181fe20000001209 */
[----:B--2---:R-:W-:Y:S01]  /*3ee0*/  IMAD.MOV R20, RZ, RZ, -R20 ;  /* 0x000000ffff147224 */ /* 0x004fe200078e0a14 */
[----:B------:R-:W-:Y:S01]  /*3ef0*/  SHF.R.U32.HI R0, RZ, R0, R9 ;  /* 0x00000000ff007219 */ /* 0x000fe20000011609 */
[----:B------:R-:W-:Y:S01]  /*3f00*/  ULDC UR4, c[0x0][0x154] ;  /* 0x0000550000047ab9 */ /* 0x000fe20000000800 */
[----:B-1----:R-:W-:Y:S01]  /*3f10*/  IADD3 R3, P0, RZ, -R41, RZ ;  /* 0x80000029ff037210 */ /* 0x002fe20007f1e0ff */
[----:B------:R-:W-:Y:S02]  /*3f20*/  IMAD R21, R21, R20, R12 ;  /* 0x0000001415157224 */ /* 0x000fe400078e020c */
[----:B---3--:R-:W0:Y:S01]  /*3f30*/  LDC R6, c[0x0][0x618] ;  /* 0x00018600ff067b82 */ /* 0x008e220000000800 */
[----:B------:R-:W-:Y:S02]  /*3f40*/  IMAD.MOV.U32 R7, RZ, RZ, 0x1 ;  /* 0x00000001ff077424 */ /* 0x000fe400078e00ff */
[----:B------:R-:W-:-:S04]  /*3f50*/  IMAD.X R5, RZ, RZ, ~R0, P0 ;  /* 0x000000ffff057224 */ /* 0x000fc800000e0e00 */
[-C--:B------:R-:W-:Y:S01]  /*3f60*/  IMAD R0, R5, R14.reuse, RZ ;  /* 0x0000000e05007224 */ /* 0x080fe200078e02ff */
[----:B------:R-:W1:Y:S01]  /*3f70*/  LDC R8, c[0x0][0x608] ;  /* 0x00018200ff087b82 */ /* 0x000e620000000800 */
[----:B------:R-:W-:-:S04]  /*3f80*/  IMAD.WIDE.U32 R4, R3, R14, R16 ;  /* 0x0000000e03047225 */ /* 0x000fc800078e0010 */
[----:B------:R-:W-:Y:S01]  /*3f90*/  IMAD R3, R3, R15, R0 ;  /* 0x0000000f03037224 */ /* 0x000fe200078e0200 */
[----:B------:R-:W-:Y:S02]  /*3fa0*/  I2FP.F32.U32 R0, R24 ;  /* 0x0000001800007245 */ /* 0x000fe40000201000 */
[----:B------:R-:W2:Y:S01]  /*3fb0*/  LDC R26, c[0x0][0x658] ;  /* 0x00019600ff1a7b82 */ /* 0x000ea20000000800 */
[----:B------:R-:W-:Y:S01]  /*3fc0*/  IMAD.IADD R3, R5, 0x1, R3 ;  /* 0x0000000105037824 */ /* 0x000fe200078e0203 */
[----:B----4-:R-:W-:Y:S01]  /*3fd0*/  ISETP.NE.U32.AND P0, PT, R28, RZ, PT ;  /* 0x000000ff1c00720c */ /* 0x010fe20003f05070 */
[----:B------:R-:W-:Y:S01]  /*3fe0*/  FMUL R0, R0, UR4 ;  /* 0x0000000400007c20 */ /* 0x000fe20008400000 */
[----:B------:R-:W-:Y:S02]  /*3ff0*/  IMAD.MOV.U32 R5, RZ, RZ, -0x1 ;  /* 0xffffffffff057424 */ /* 0x000fe400078e00ff */
[----:B------:R-:W-:Y:S01]  /*4000*/  ISETP.NE.AND.EX P0, PT, R29, RZ, PT, P0 ;  /* 0x000000ff1d00720c */ /* 0x000fe20003f05300 */
[----:B------:R3:W4:Y:S01]  /*4010*/  F2I.U32.TRUNC.NTZ R13, R0 ;  /* 0x00000000000d7305 */ /* 0x000722000020f000 */
[----:B------:R-:W3:Y:S01]  /*4020*/  LDC R15, c[0x0][0x148] ;  /* 0x00005200ff0f7b82 */ /* 0x000ee20000000800 */
[----:B0-----:R-:W-:-:S02]  /*4030*/  SHF.R.U64 R12, R4, R6, R3 ;  /* 0x00000006040c7219 */ /* 0x001fc40000001203 */
[----:B------:R-:W-:-:S05]  /*4040*/  SHF.R.U32.HI R3, RZ, R6, R3 ;  /* 0x00000006ff037219 */ /* 0x000fca0000011603 */
[----:B------:R-:W0:Y:S01]  /*4050*/  LDC R20, c[0x0][0x600] ;  /* 0x00018000ff147b82 */ /* 0x000e220000000800 */
[-CC-:B-1----:R-:W-:Y:S02]  /*4060*/  SHF.R.U64 R10, R12, R8.reuse, R3.reuse ;  /* 0x000000080c0a7219 */ /* 0x182fe40000001203 */
[----:B------:R-:W-:-:S05]  /*4070*/  SHF.R.U32.HI R3, RZ, R8, R3 ;  /* 0x00000008ff037219 */ /* 0x000fca0000011603 */
[----:B------:R-:W1:Y:S01]  /*4080*/  LDC R27, c[0x0][0x648] ;  /* 0x00019200ff1b7b82 */ /* 0x000e620000000800 */
[-C--:B--2---:R-:W-:Y:S02]  /*4090*/  SHF.L.U32 R4, R5, R26.reuse, RZ ;  /* 0x0000001a05047219 */ /* 0x084fe400000006ff */
[-CC-:B------:R-:W-:Y:S02]  /*40a0*/  SHF.R.U64 R14, R10, R26.reuse, R3.reuse ;  /* 0x0000001a0a0e7219 */ /* 0x180fe40000001203 */
[----:B------:R-:W-:Y:S02]  /*40b0*/  SHF.R.U32.HI R5, RZ, R26, R3 ;  /* 0x0000001aff057219 */ /* 0x000fe40000011603 */
[----:B------:R-:W-:Y:S01]  /*40c0*/  LOP3.LUT R25, RZ, R4, RZ, 0x33, !PT ;  /* 0x00000004ff197212 */ /* 0x000fe200078e33ff */
[----:B------:R-:W2:Y:S01]  /*40d0*/  LDC R30, c[0x0][0x638] ;  /* 0x00018e00ff1e7b82 */ /* 0x000ea20000000800 */
[----:B------:R-:W-:Y:S01]  /*40e0*/  SHF.L.U32 R26, R7, R26, RZ ;  /* 0x0000001a071a7219 */ /* 0x000fe200000006ff */
[----:B------:R-:W-:-:S06]  /*40f0*/  IMAD.MOV.U32 R4, RZ, RZ, R14 ;  /* 0x000000ffff047224 */ /* 0x000fcc00078e000e */
[----:B------:R-:W0:Y:S01]  /*4100*/  LDC R31, c[0x0][0x610] ;  /* 0x00018400ff1f7b82 */ /* 0x000e220000000800 */
[----:B----4-:R-:W-:Y:S05]  /*4110*/  @!P0 BRA `(.L_x_59) ;  /* 0x0000000000288947 */ /* 0x010fea0003800000 */
[----:B------:R-:W4:Y:S02]  /*4120*/  LDC R3, c[0x0][0x64c] ;  /* 0x00019300ff037b82 */ /* 0x000f240000000800 */
[----:B----4-:R-:W-:-:S05]  /*4130*/  IADD3 R3, P0, R14, R3, RZ ;  /* 0x000000030e037210 */ /* 0x010fca0007f1e0ff */
        /* <DEDUP_REMOVED lines=8> */
.L_x_59:
[----:B------:R-:W-:Y:S01]  /*41c0*/  ISETP.NE.AND P0, PT, R2, 0x1, PT ;  /* 0x000000010200780c */ /* 0x000fe20003f05270 */
[----:B0-----:R-:W-:Y:S01]  /*41d0*/  VIADD R7, R20, 0xffffffff ;  /* 0xffffffff14077836 */ /* 0x001fe20000000000 */
[----:B-1-3--:R-:W-:Y:S01]  /*41e0*/  SHF.R.U64 R0, R4, R27, R5 ;  /* 0x0000001b04007219 */ /* 0x00afe20000001205 */
[----:B------:R-:W-:Y:S01]  /*41f0*/  IMAD.MOV R13, RZ, RZ, -R13 ;  /* 0x000000ffff0d7224 */ /* 0x000fe200078e0a0d */
[----:B------:R-:W-:Y:S01]  /*4200*/  LOP3.LUT R5, R10, R25, RZ, 0xc0, !PT ;  /* 0x000000190a057212 */ /* 0x000fe200078ec0ff */
[----:B------:R-:W-:Y:S01]  /*4210*/  IMAD.MOV.U32 R4, RZ, RZ, 0x1 ;  /* 0x00000001ff047424 */ /* 0x000fe200078e00ff */
[----:B------:R-:W-:Y:S01]  /*4220*/  LOP3.LUT R12, R12, R7, RZ, 0xc0, !PT ;  /* 0x000000070c0c7212 */ /* 0x000fe200078ec0ff */
[----:B------:R-:W-:Y:S02]  /*4230*/  IMAD.MOV R3, RZ, RZ, -R0 ;  /* 0x000000ffff037224 */ /* 0x000fe400078e0a00 */
[----:B------:R-:W-:Y:S02]  /*4240*/  IMAD R0, R26, R0, R5 ;  /* 0x000000001a007224 */ /* 0x000fe400078e0205 */
[----:B--2---:R-:W-:-:S02]  /*4250*/  IMAD R3, R3, R30, R14 ;  /* 0x0000001e03037224 */ /* 0x004fc400078e020e */
[----:B------:R-:W-:Y:S02]  /*4260*/  @P0 IMAD R21, R15, R13, R24 ;  /* 0x0000000d0f150224 */ /* 0x000fe400078e0218 */
[----:B------:R-:W-:Y:S01]  /*4270*/  IMAD R5, R3, R20, R12 ;  /* 0x0000001403057224 */ /* 0x000fe200078e020c */
[----:B------:R-:W-:Y:S01]  /*4280*/  PRMT R3, R4, 0x7610, R3 ;  /* 0x0000761004037816 */ /* 0x000fe20000000003 */
[----:B------:R-:W-:-:S05]  /*4290*/  IMAD R0, R0, R31, R21 ;  /* 0x0000001f00007224 */ /* 0x000fca00078e0215 */
[----:B------:R-:W-:Y:S02]  /*42a0*/  SEL R44, R5, R0, !P0 ;  /* 0x00000000052c7207 */ /* 0x000fe40004000000 */
[----:B------:R-:W-:-:S07]  /*42b0*/  SEL R0, R0, R5, !P0 ;  /* 0x0000000500007207 */ /* 0x000fce0004000000 */
.L_x_57:
[----:B------:R-:W-:Y:S01]  /*42c0*/  LOP3.LUT P0, RZ, R3, 0xff, RZ, 0xc0, !PT ;  /* 0x000000ff03ff7812 */ /* 0x000fe2000780c0ff */
[----:B------:R-:W-:-:S12]  /*42d0*/  IMAD.MOV.U32 R45, RZ, RZ, R0 ;  /* 0x000000ffff2d7224 */ /* 0x000fd800078e0000 */
[----:B------:R-:W-:Y:S05]  /*42e0*/  @P0 BRA `(.L_x_60) ;  /* 0xffffffcc005c0947 */ /* 0x000fea000383ffff */
[----:B------:R-:W-:Y:S05]  /*42f0*/  EXIT ;  /* 0x000000000000794d */ /* 0x000fea0003800000 */
.L_x_3:
        /* <DEDUP_REMOVED lines=26> */
.L_x_62:
        /* <DEDUP_REMOVED lines=14> */
[----:B------:R-:W-:Y:S02]  /*4580*/  IMAD R5, R7, R23, R10 ;  /* 0x0000001707057224 */ /* 0x000fe400078e020a */
[----:B------:R-:W-:Y:S02]  /*4590*/  IMAD.MOV.U32 R10, RZ, RZ, 0x1 ;  /* 0x00000001ff0a7424 */ /* 0x000fe400078e00ff */
[----:B------:R-:W-:Y:S01]  /*45a0*/  IMAD.IADD R5, R9, 0x1, R5 ;  /* 0x0000000109057824 */ /* 0x000fe200078e0205 */
[----:B------:R-:W4:Y:S04]  /*45b0*/  LDC R20, c[0x0][0x608] ;  /* 0x00018200ff147b82 */ /* 0x000f280000000800 */
[----:B0-----:R-:W-:-:S02]  /*45c0*/  SHF.R.U64 R12, R8, R24, R5 ;  /* 0x00000018080c7219 */ /* 0x001fc40000001205 */
        /* <DEDUP_REMOVED lines=8> */
[----:B--2---:R-:W-:Y:S01]  /*4650*/  IMAD R24, R13, R7, R4 ;  /* 0x000000070d187224 */ /* 0x004fe200078e0204 */
[----:B------:R2:W3:Y:S06]  /*4660*/  F2I.U32.TRUNC.NTZ R21, R8 ;  /* 0x0000000800157305 */ /* 0x0004ec000020f000 */
[----:B------:R-:W1:Y:S01]  /*4670*/  LDC R22, c[0x0][0x600] ;  /* 0x00018000ff167b82 */ /* 0x000e620000000800 */
[-CC-:B----4-:R-:W-:Y:S02]  /*4680*/  SHF.R.U64 R15, R12, R20.reuse, R5.reuse ;  /* 0x000000140c0f7219 */ /* 0x190fe40000001205 */
[----:B------:R-:W-:Y:S01]  /*4690*/  SHF.R.U32.HI R4, RZ, R20, R5 ;  /* 0x00000014ff047219 */ /* 0x000fe20000011605 */
[----:B------:R-:W-:-:S04]  /*46a0*/  IMAD.MOV.U32 R20, RZ, RZ, -0x1 ;  /* 0xffffffffff147424 */ /* 0x000fc800078e00ff */
[----:B------:R-:W4:Y:S01]  /*46b0*/  LDC R28, c[0x0][0x648] ;  /* 0x00019200ff1c7b82 */ /* 0x000f220000000800 */
[-C--:B0-----:R-:W-:Y:S02]  /*46c0*/  SHF.L.U32 R7, R20, R25.reuse, RZ ;  /* 0x0000001914077219 */ /* 0x081fe400000006ff */
[-CC-:B------:R-:W-:Y:S02]  /*46d0*/  SHF.R.U64 R20, R15, R25.reuse, R4.reuse ;  /* 0x000000190f147219 */ /* 0x180fe40000001204 */
[-C--:B------:R-:W-:Y:S02]  /*46e0*/  SHF.R.U32.HI R5, RZ, R25.reuse, R4 ;  /* 0x00000019ff057219 */ /* 0x080fe40000011604 */
[----:B------:R-:W-:Y:S01]  /*46f0*/  SHF.L.U32 R25, R10, R25, RZ ;  /* 0x000000190a197219 */ /* 0x000fe200000006ff */
[----:B------:R-:W0:Y:S01]  /*4700*/  LDC R29, c[0x0][0x638] ;  /* 0x00018e00ff1d7b82 */ /* 0x000e220000000800 */
[----:B------:R-:W-:Y:S01]  /*4710*/  LOP3.LUT R30, RZ, R7, RZ, 0x33, !PT ;  /* 0x00000007ff1e7212 */ /* 0x000fe200078e33ff */
[----:B------:R-:W-:-:S06]  /*4720*/  IMAD.MOV.U32 R4, RZ, RZ, R20 ;  /* 0x000000ffff047224 */ /* 0x000fcc00078e0014 */
[----:B------:R-:W0:Y:S01]  /*4730*/  LDC R31, c[0x0][0x610] ;  /* 0x00018400ff1f7b82 */ /* 0x000e220000000800 */
[----:B--23--:R-:W-:Y:S05]  /*4740*/  @!P0 BRA `(.L_x_63) ;  /* 0x0000000000288947 */ /* 0x00cfea0003800000 */
[----:B------:R-:W2:Y:S02]  /*4750*/  LDC R7, c[0x0][0x64c] ;  /* 0x00019300ff077b82 */ /* 0x000ea40000000800 */
[----:B--2---:R-:W-:-:S05]  /*4760*/  IADD3 R7, P0, R20, R7, RZ ;  /* 0x0000000714077210 */ /* 0x004fca0007f1e0ff */
        /* <DEDUP_REMOVED lines=8> */
.L_x_63:
[----:B------:R-:W-:Y:S01]  /*47f0*/  ISETP.NE.AND P0, PT, R2, 0x1, PT ;  /* 0x000000010200780c */ /* 0x000fe20003f05270 */
[----:B-1----:R-:W-:Y:S01]  /*4800*/  VIADD R11, R22, 0xffffffff ;  /* 0xffffffff160b7836 */ /* 0x002fe20000000000 */
[----:B----4-:R-:W-:Y:S01]  /*4810*/  SHF.R.U64 R5, R4, R28, R5 ;  /* 0x0000001c04057219 */ /* 0x010fe20000001205 */
[----:B------:R-:W-:Y:S01]  /*4820*/  IMAD.MOV R21, RZ, RZ, -R21 ;  /* 0x000000ffff157224 */ /* 0x000fe200078e0a15 */
[----:B------:R-:W-:Y:S01]  /*4830*/  LOP3.LUT R4, R15, R30, RZ, 0xc0, !PT ;  /* 0x0000001e0f047212 */ /* 0x000fe200078ec0ff */
[----:B------:R-:W-:Y:S02]  /*4840*/  IMAD.MOV.U32 R8, RZ, RZ, R14 ;  /* 0x000000ffff087224 */ /* 0x000fe400078e000e */
[----:B------:R-:W-:Y:S02]  /*4850*/  IMAD.MOV R7, RZ, RZ, -R5 ;  /* 0x000000ffff077224 */ /* 0x000fe400078e0a05 */
[----:B------:R-:W-:Y:S01]  /*4860*/  IMAD R9, R25, R5, R4 ;  /* 0x0000000519097224 */ /* 0x000fe200078e0204 */
[----:B------:R-:W-:Y:S01]  /*4870*/  LOP3.LUT R5, R12, R11, RZ, 0xc0, !PT ;  /* 0x0000000b0c057212 */ /* 0x000fe200078ec0ff */
[----:B0-----:R-:W-:-:S02]  /*4880*/  IMAD R4, R7, R29, R20 ;  /* 0x0000001d07047224 */ /* 0x001fc400078e0214 */
[----:B------:R-:W-:Y:S02]  /*4890*/  @P0 IMAD R24, R23, R21, R6 ;  /* 0x0000001517180224 */ /* 0x000fe400078e0206 */
[----:B------:R-:W-:Y:S02]  /*48a0*/  IMAD R4, R4, R22, R5 ;  /* 0x0000001604047224 */ /* 0x000fe400078e0205 */
[----:B------:R-:W-:Y:S02]  /*48b0*/  IMAD R9, R9, R31, R24 ;  /* 0x0000001f09097224 */ /* 0x000fe400078e0218 */
[----:B------:R-:W-:-:S03]  /*48c0*/  IMAD.MOV.U32 R7, RZ, RZ, 0x1 ;  /* 0x00000001ff077424 */ /* 0x000fc600078e00ff */
[----:B------:R-:W-:Y:S02]  /*48d0*/  SEL R20, R4, R9, !P0 ;  /* 0x0000000904147207 */ /* 0x000fe40004000000 */
[----:B------:R-:W-:-:S07]  /*48e0*/  SEL R9, R9, R4, !P0 ;  /* 0x0000000409097207 */ /* 0x000fce0004000000 */
.L_x_61:
[----:B------:R-:W-:-:S08]  /*48f0*/  NOP ;  /* 0x0000000000007918 */ /* 0x000fd00000000000 */
[----:B------:R-:W0:-:S00]  /*4900*/  USETMAXREG.DEALLOC.CTAPOOL 0x28 ;  /* 0x00000028000079c8 */ /* 0x000e0000080e0500 */
[----:B0-----:R-:W-:-:S13]  /*4910*/  ISETP.NE.AND P0, PT, R0, RZ, PT ;  /* 0x000000ff0000720c */ /* 0x001fda0003f05270 */
[----:B------:R-:W-:Y:S05]  /*4920*/  @P0 EXIT ;  /* 0x000000000000094d */ /* 0x000fea0003800000 */
[----:B------:R-:W-:Y:S01]  /*4930*/  LOP3.LUT P0, RZ, R7, 0xff, RZ, 0xc0, !PT ;  /* 0x000000ff07ff7812 */ /* 0x000fe2000780c0ff */
[----:B------:R-:W-:Y:S02]  /*4940*/  IMAD.MOV.U32 R0, RZ, RZ, 0x1 ;  /* 0x00000001ff007424 */ /* 0x000fe400078e00ff */
[----:B------:R-:W-:-:S10]  /*4950*/  IMAD.MOV.U32 R12, RZ, RZ, RZ ;  /* 0x000000ffff0c7224 */ /* 0x000fd400078e00ff */
[----:B------:R-:W-:Y:S05]  /*4960*/  @!P0 BRA `(.L_x_64) ;  /* 0x0000000c00448947 */ /* 0x000fea0003800000 */
[----:B------:R-:W0:Y:S01]  /*4970*/  LDC R0, c[0x0][0x28c] ;  /* 0x0000a300ff007b82 */ /* 0x000e220000000800 */
[----:B------:R-:W-:Y:S01]  /*4980*/  LOP3.LUT P0, RZ, R18, 0x1f, RZ, 0xc0, !PT ;  /* 0x0000001f12ff7812 */ /* 0x000fe2000780c0ff */
[----:B------:R-:W-:Y:S01]  /*4990*/  ULDC UR5, c[0x0][0x658] ;  /* 0x0001960000057ab9 */ /* 0x000fe20000000800 */
[C---:B------:R-:W-:Y:S01]  /*49a0*/  ISETP.NE.AND P2, PT, R3.reuse, RZ, PT ;  /* 0x000000ff0300720c */ /* 0x040fe20003f45270 */
[----:B------:R-:W-:Y:S01]  /*49b0*/  UMOV UR6, 0xffffffff ;  /* 0xffffffff00067882 */ /* 0x000fe20000000000 */
[----:B------:R-:W-:Y:S01]  /*49c0*/  ISETP.NE.OR P0, PT, R3, RZ, !P0 ;  /* 0x000000ff0300720c */ /* 0x000fe20004705670 */
[----:B------:R-:W-:Y:S01]  /*49d0*/  BSSY B0, `(.L_x_64) ;  /* 0x00000ca000007945 */ /* 0x000fe20003800000 */
[----:B------:R-:W-:Y:S01]  /*49e0*/  USHF.L.U32 UR6, UR6, UR5, URZ ;  /* 0x0000000506067299 */ /* 0x000fe2000800063f */
[----:B------:R-:W-:Y:S01]  /*49f0*/  IMAD.MOV.U32 R13, RZ, RZ, 0x1 ;  /* 0x00000001ff0d7424 */ /* 0x000fe200078e00ff */
[----:B------:R-:W-:Y:S01]  /*4a00*/  LOP3.LUT R11, R19, 0x2, RZ, 0xfc, !PT ;  /* 0x00000002130b7812 */ /* 0x000fe200078efcff */
[----:B------:R-:W-:Y:S01]  /*4a10*/  IMAD.MOV.U32 R12, RZ, RZ, RZ ;  /* 0x000000ffff0c7224 */ /* 0x000fe200078e00ff */
[----:B------:R-:W-:Y:S01]  /*4a20*/  ULDC UR4, c[0x0][0x600] ;  /* 0x0001800000047ab9 */ /* 0x000fe20000000800 */
[----:B------:R-:W-:Y:S01]  /*4a30*/  UMOV UR7, 0x1 ;  /* 0x0000000100077882 */ /* 0x000fe20000000000 */
[----:B------:R-:W-:-:S02]  /*4a40*/  UIADD3 UR4, UR4, -0x1, URZ ;  /* 0xffffffff04047890 */ /* 0x000fc4000fffe03f */
[----:B------:R-:W-:Y:S02]  /*4a50*/  USHF.L.U32 UR5, UR7, UR5, URZ ;  /* 0x0000000507057299 */ /* 0x000fe4000800063f */
[----:B------:R-:W-:Y:S01]  /*4a60*/  ULOP3.LUT UR13, URZ, UR6, URZ, 0x33, !UPT ;  /* 0x000000063f0d7292 */ /* 0x000fe2000f8e333f */
[----:B------:R-:W-:Y:S01]  /*4a70*/  ULDC.64 UR22, c[0x0][0x198] ;  /* 0x0000660000167ab9 */ /* 0x000fe20000000a00 */
[----:B0-----:R-:W-:-:S05]  /*4a80*/  VIADD R0, R0, 0x7f ;  /* 0x0000007f00007836 */ /* 0x001fca0000000000 */
[----:B------:R-:W-:-:S04]  /*4a90*/  SHF.R.S32.HI R5, RZ, 0x1f, R0 ;  /* 0x0000001fff057819 */ /* 0x000fc80000011400 */
[----:B------:R-:W-:Y:S01]  /*4aa0*/  LEA.HI R3, R5, R0, RZ, 0x7 ;  /* 0x0000000005037211 */ /* 0x000fe200078f38ff */
[----:B------:R-:W-:-:S03]  /*4ab0*/  IMAD.MOV.U32 R0, RZ, RZ, 0x1 ;  /* 0x00000001ff007424 */ /* 0x000fc600078e00ff */
[----:B------:R-:W-:-:S05]  /*4ac0*/  SHF.R.S32.HI R3, RZ, 0x7, R3 ;  /* 0x00000007ff037819 */ /* 0x000fca0000011403 */
[----:B------:R-:W-:-:S07]  /*4ad0*/  VIADD R10, R3, 0x1 ;  /* 0x00000001030a7836 */ /* 0x000fce0000000000 */
.L_x_76:
[----:B------:R-:W-:-:S03]  /*4ae0*/  UMOV UR6, 0xffffffff ;  /* 0xffffffff00067882 */ /* 0x000fc60000000000 */
[----:B------:R-:W-:Y:S05]  /*4af0*/  BRA.DIV UR6, `(.L_x_65) ;  /* 0x0000000e06a87947 */ /* 0x000fea000b800000 */
[----:B------:R-:W-:-:S13]  /*4b00*/  ELECT P6, URZ, PT ;  /* 0x00000000003f782f */ /* 0x000fda00038c0000 */
.L_x_86:
[----:B------:R-:W0:Y:S01]  /*4b10*/  LDC R4, c[0x0][0x28c] ;  /* 0x0000a300ff047b82 */ /* 0x000e220000000800 */
[----:B------:R-:W-:Y:S01]  /*4b20*/  BSSY B1, `(.L_x_66) ;  /* 0x0000043000017945 */ /* 0x000fe20003800000 */
[----:B0-----:R-:W-:-:S13]  /*4b30*/  ISETP.LT.OR P6, PT, R4, 0x1, !P6 ;  /* 0x000000010400780c */ /* 0x001fda00077c1670 */
[----:B------:R-:W-:Y:S05]  /*4b40*/  @P6 BRA `(.L_x_67) ;  /* 0x0000000400006947 */ /* 0x000fea0003800000 */
[----:B------:R-:W-:Y:S02]  /*4b50*/  IMAD.SHL.U32 R15, R9, 0x100, RZ ;  /* 0x00000100090f7824 */ /* 0x000fe400078e00ff */
[----:B------:R-:W-:Y:S02]  /*4b60*/  IMAD.SHL.U32 R20, R20, 0x10, RZ ;  /* 0x0000001014147824 */ /* 0x000fe400078e00ff */
[----:B------:R-:W-:Y:S02]  /*4b70*/  IMAD.MOV.U32 R18, RZ, RZ, RZ ;  /* 0x000000ffff127224 */ /* 0x000fe400078e00ff */
[----:B------:R-:W-:Y:S02]  /*4b80*/  IMAD.MOV.U32 R4, RZ, RZ, R10 ;  /* 0x000000ffff047224 */ /* 0x000fe400078e000a */
[----:B------:R-:W-:Y:S02]  /*4b90*/  IMAD.MOV.U32 R5, RZ, RZ, R0 ;  /* 0x000000ffff057224 */ /* 0x000fe400078e0000 */
[----:B------:R-:W-:-:S07]  /*4ba0*/  IMAD.MOV.U32 R6, RZ, RZ, R12 ;  /* 0x000000ffff067224 */ /* 0x000fce00078e000c */
.L_x_71:
[----:B------:R-:W0:Y:S01]  /*4bb0*/  S2R R14, SR_CgaCtaId ;  /* 0x00000000000e7919 */ /* 0x000e220000008800 */
[----:B------:R-:W-:Y:S01]  /*4bc0*/  MOV R7, 0x400 ;  /* 0x0000040000077802 */ /* 0x000fe20000000f00 */
[----:B------:R-:W1:Y:S03]  /*4bd0*/  @!P2 LDC R9, c[0x0][0x500] ;  /* 0x00014000ff09ab82 */ /* 0x000e660000000800 */
[----:B0-----:R-:W-:Y:S02]  /*4be0*/  LEA R21, R14, R7, 0x18 ;  /* 0x000000070e157211 */ /* 0x001fe400078ec0ff */
[----:B------:R-:W-:-:S03]  /*4bf0*/  SHF.L.U32 R7, R5, 0x1f, RZ ;  /* 0x0000001f05077819 */ /* 0x000fc600000006ff */
[----:B------:R-:W-:-:S04]  /*4c00*/  IMAD R14, R6, 0x8, R21 ;  /* 0x00000008060e7824 */ /* 0x000fc800078e0215 */
[----:B------:R-:W0:Y:S02]  /*4c10*/  SYNCS.PHASECHK.TRANS64.TRYWAIT P1, [R14+URZ+0x18], R7 ;  /* 0x000018070e0075a7 */ /* 0x000e24000802017f */
[----:B01----:R-:W-:Y:S05]  /*4c20*/  @!P1 BRA `(.L_x_68) ;  /* 0x0000000c007c9947 */ /* 0x003fea0003800000 */
.L_x_87:
[----:B0-----:R-:W-:Y:S01]  /*4c30*/  PRMT R7, R11, 0x9910, RZ ;  /* 0x000099100b077816 */ /* 0x001fe200000000ff */
[----:B------:R0:W-:Y:S03]  /*4c40*/  @!P2 SYNCS.ARRIVE.TRANS64 RZ, [R14+URZ], R9 ;  /* 0x000000090effa9a7 */ /* 0x0001e6000800003f */
[----:B------:R-:W-:-:S13]  /*4c50*/  ISETP.NE.AND P1, PT, R7, 0x2, PT ;  /* 0x000000020700780c */ /* 0x000fda0003f25270 */
[----:B0-----:R-:W-:Y:S05]  /*4c60*/  @P1 BRA `(.L_x_69) ;  /* 0x0000000000041947 */ /* 0x001fea0003800000 */
[----:B------:R-:W-:Y:S01]  /*4c70*/  BPT.TRAP 0x1 ;  /* 0x000000040000795c */ /* 0x000fe20000300000 */
.L_x_69:
[----:B------:R-:W-:Y:S05]  /*4c80*/  @P0 BRA `(.L_x_70) ;  /* 0x0000000000040947 */ /* 0x000fea0003800000 */
[----:B------:R-:W-:Y:S01]  /*4c90*/  BPT.TRAP 0x1 ;  /* 0x000000040000795c */ /* 0x000fe20000300000 */
.L_x_70:
[--C-:B------:R-:W-:Y:S01]  /*4ca0*/  IMAD R7, R6, 0x10000, R21.reuse ;  /* 0x0001000006077824 */ /* 0x100fe200078e0215 */
[----:B------:R-:W-:Y:S01]  /*4cb0*/  R2UR UR34, R18 ;  /* 0x00000000122272ca */ /* 0x000fe200000e0000 */
[----:B------:R-:W-:Y:S01]  /*4cc0*/  IMAD R21, R6, 0x1000, R21 ;  /* 0x0000100006157824 */ /* 0x000fe200078e0215 */
[----:B------:R-:W-:Y:S01]  /*4cd0*/  R2UR UR33, R14 ;  /* 0x000000000e2172ca */ /* 0x000fe200000e0000 */
[----:B------:R-:W-:Y:S01]  /*4ce0*/  VIADD R4, R4, 0xffffffff ;  /* 0xffffffff04047836 */ /* 0x000fe20000000000 */
[----:B------:R-:W-:Y:S01]  /*4cf0*/  R2UR UR24, R7 ;  /* 0x00000000071872ca */ /* 0x000fe200000e0000 */
[----:B------:R-:W-:Y:S01]  /*4d00*/  UIADD3 UR6, UP0, UR22, 0xf0, URZ ;  /* 0x000000f016067890 */ /* 0x000fe2000ff1e03f */
[----:B------:R-:W-:Y:S01]  /*4d10*/  R2UR UR8, R21 ;  /* 0x00000000150872ca */ /* 0x000fe200000e0000 */
[----:B------:R-:W-:Y:S01]  /*4d20*/  UIADD3 UR30, UP1, UR22, 0x1f0, URZ ;  /* 0x000001f0161e7890 */ /* 0x000fe2000ff3e03f */
[----:B------:R-:W-:Y:S01]  /*4d30*/  R2UR UR36, R8 ;  /* 0x00000000082472ca */ /* 0x000fe200000e0000 */
[----:B------:R-:W-:Y:S01]  /*4d40*/  UIADD3.X UR7, URZ, UR23, URZ, UP0, !UPT ;  /* 0x000000173f077290 */ /* 0x000fe200087fe43f */
[----:B------:R-:W-:Y:S01]  /*4d50*/  R2UR UR35, R15 ;  /* 0x000000000f2372ca */ /* 0x000fe200000e0000 */
[----:B------:R-:W-:Y:S01]  /*4d60*/  UIADD3.X UR31, URZ, UR23, URZ, UP1, !UPT ;  /* 0x000000173f1f7290 */ /* 0x000fe20008ffe43f */
[----:B------:R-:W-:Y:S01]  /*4d70*/  R2UR UR19, R20 ;  /* 0x00000000141372ca */ /* 0x000fe200000e0000 */
[----:B------:R-:W-:Y:S01]  /*4d80*/  UIADD3 UR26, UR34, 0x40, URZ ;  /* 0x00000040221a7890 */ /* 0x000fe2000fffe03f */
[----:B------:R-:W-:Y:S01]  /*4d90*/  ISETP.GT.AND P3, PT, R4, 0x1, PT ;  /* 0x000000010400780c */ /* 0x000fe20003f64270 */
[----:B------:R-:W-:Y:S01]  /*4da0*/  VIADD R6, R6, 0x1 ;  /* 0x0000000106067836 */ /* 0x000fe20000000000 */
[----:B------:R-:W-:Y:S01]  /*4db0*/  UMOV UR14, 0x0 ;  /* 0x00000000000e7882 */ /* 0x000fe20000000000 */
[----:B------:R-:W-:Y:S01]  /*4dc0*/  UIADD3 UR32, UR24, 0x100, URZ ;  /* 0x0000010018207890 */ /* 0x000fe2000fffe03f */
[----:B------:R-:W-:Y:S01]  /*4dd0*/  VIADD R18, R18, 0x80 ;  /* 0x0000008012127836 */ /* 0x000fe20000000000 */
[----:B------:R-:W-:Y:S01]  /*4de0*/  UIADD3 UR24, UR24, 0x8100, URZ ;  /* 0x0000810018187890 */ /* 0x000fe2000fffe03f */
[----:B------:R-:W-:Y:S01]  /*4df0*/  ISETP.NE.AND P1, PT, R6, 0x3, PT ;  /* 0x000000030600780c */ /* 0x000fe20003f25270 */
[----:B------:R-:W-:-:S02]  /*4e00*/  UIADD3 UR16, UR8, 0x30100, URZ ;  /* 0x0003010008107890 */ /* 0x000fc4000fffe03f */
[----:B------:R-:W-:Y:S01]  /*4e10*/  UIADD3 UR8, UR8, 0x30900, URZ ;  /* 0x0003090008087890 */ /* 0x000fe2000fffe03f */
[----:B------:R-:W-:Y:S01]  /*4e20*/  SEL R14, RZ, 0x1, P1 ;  /* 0x00000001ff0e7807 */ /* 0x000fe20000800000 */
[----:B------:R-:W-:Y:S01]  /*4e30*/  UMOV UR15, 0x10000000 ;  /* 0x10000000000f7882 */ /* 0x000fe20000000000 */
[----:B------:R-:W-:Y:S01]  /*4e40*/  UMOV UR25, UR33 ;  /* 0x0000002100197c82 */ /* 0x000fe20008000000 */
[----:B------:R-:W-:Y:S01]  /*4e50*/  UMOV UR28, UR36 ;  /* 0x00000024001c7c82 */ /* 0x000fe20008000000 */
[----:B------:R-:W-:Y:S01]  /*4e60*/  UMOV UR27, UR35 ;  /* 0x00000023001b7c82 */ /* 0x000fe20008000000 */
[----:B------:R-:W-:Y:S01]  /*4e70*/  UMOV UR17, UR33 ;  /* 0x0000002100117c82 */ /* 0x000fe20008000000 */
[----:B------:R-:W-:Y:S01]  /*4e80*/  UMOV UR18, UR34 ;  /* 0x0000002200127c82 */ /* 0x000fe20008000000 */
[----:B------:R-:W-:Y:S01]  /*4e90*/  UMOV UR20, UR36 ;  /* 0x0000002400147c82 */ /* 0x000fe20008000000 */
[----:B------:R0:W-:Y:S01]  /*4ea0*/  UTMALDG.3D [UR32], [UR6], desc[UR14] ;  /* 0x00000e20060075b4 */ /* 0x0001e20008011000 */
[----:B------:R-:W-:Y:S01]  /*4eb0*/  UMOV UR9, UR33 ;  /* 0x0000002100097c82 */ /* 0x000fe20008000000 */
[----:B------:R-:W-:Y:S01]  /*4ec0*/  UMOV UR11, UR19 ;  /* 0x00000013000b7c82 */ /* 0x000fe20008000000 */
[----:B------:R-:W-:Y:S01]  /*4ed0*/  UMOV UR12, UR36 ;  /* 0x00000024000c7c82 */ /* 0x000fe20008000000 */
[----:B------:R-:W-:Y:S01]  /*4ee0*/  UMOV UR10, UR26 ;  /* 0x0000001a000a7c82 */ /* 0x000fe20008000000 */
[----:B------:R-:W-:-:S02]  /*4ef0*/  LOP3.LUT R5, R5, R14, RZ, 0x3c, !PT ;  /* 0x0000000e05057212 */ /* 0x000fc400078e3cff */
[----:B------:R-:W-:Y:S01]  /*4f00*/  SEL R6, R6, RZ, P1 ;  /* 0x000000ff06067207 */ /* 0x000fe20000800000 */
[----:B------:R0:W-:Y:S01]  /*4f10*/  UTMALDG.3D [UR24], [UR6], desc[UR14] ;  /* 0x00000e18060075b4 */ /* 0x0001e20008011000 */
[----:B------:R0:W-:Y:S01]  /*4f20*/  UTMALDG.3D [UR16], [UR30], desc[UR14] ;  /* 0x00000e101e0075b4 */ /* 0x0001e20008011000 */
[----:B------:R0:W-:Y:S02]  /*4f30*/  UTMALDG.3D [UR8], [UR30], desc[UR14] ;  /* 0x00000e081e0075b4 */ /* 0x0001e40008011000 */
[----:B0-----:R-:W-:Y:S05]  /*4f40*/  @P3 BRA `(.L_x_71) ;  /* 0xfffffffc00183947 */ /* 0x001fea000383ffff */
.L_x_67:
[----:B------:R-:W-:Y:S05]  /*4f50*/  BSYNC B1 ;  /* 0x0000000000017941 */ /* 0x000fea0003800000 */
.L_x_66:
[----:B------:R-:W-:Y:S01]  /*4f60*/  LOP3.LUT P3, RZ, R13, 0xff, RZ, 0xc0, !PT ;  /* 0x000000ff0dff7812 */ /* 0x000fe2000786c0ff */
[----:B------:R-:W-:Y:S01]  /*4f70*/  IMAD.IADD R12, R3, 0x1, R12 ;  /* 0x00000001030c7824 */ /* 0x000fe200078e020c */
[----:B------:R-:W-:Y:S01]  /*4f80*/  IADD3 R16, P4, R16, UR38, RZ ;  /* 0x0000002610107c10 */ /* 0x000fe2000ff9e0ff */
[----:B------:R-:W-:Y:S01]  /*4f90*/  ULDC.64 UR6, c[0x0][0x650] ;  /* 0x0001940000067ab9 */ /* 0x000fe20000000a00 */
[----:B------:R-:W-:Y:S01]  /*4fa0*/  BSSY B1, `(.L_x_72) ;  /* 0x000006a000017945 */ /* 0x000fe20003800000 */
[----:B------:R-:W-:Y:S01]  /*4fb0*/  IMAD.MOV.U32 R9, RZ, RZ, -0x1 ;  /* 0xffffffffff097424 */ /* 0x000fe200078e00ff */
[----:B------:R-:W-:Y:S01]  /*4fc0*/  ISETP.GT.U32.AND P1, PT, R12, 0x2, PT ;  /* 0x000000020c00780c */ /* 0x000fe20003f24070 */
[----:B------:R-:W-:Y:S01]  /*4fd0*/  IMAD.MOV.U32 R20, RZ, RZ, -0x1 ;  /* 0xffffffffff147424 */ /* 0x000fe200078e00ff */
[----:B------:R-:W-:Y:S01]  /*4fe0*/  IADD3.X R17, R17, UR41, RZ, P4, !PT ;  /* 0x0000002911117c10 */ /* 0x000fe2000a7fe4ff */
[----:B------:R-:W-:Y:S01]  /*4ff0*/  IMAD.MOV.U32 R8, RZ, RZ, -0x1 ;  /* 0xffffffffff087424 */ /* 0x000fe200078e00ff */
[----:B------:R-:W-:-:S02]  /*5000*/  ISETP.LT.U32.AND P1, PT, R3, 0x3, P1 ;  /* 0x000000030300780c */ /* 0x000fc40000f21070 */
[----:B------:R-:W-:Y:S01]  /*5010*/  PRMT R13, RZ, 0x7610, R13 ;  /* 0x00007610ff0d7816 */ /* 0x000fe2000000000d */
[----:B------:R-:W0:Y:S01]  /*5020*/  @P3 S2R R5, SR_CgaCtaId ;  /* 0x0000000000053919 */ /* 0x000e220000008800 */
[----:B------:R-:W-:-:S04]  /*5030*/  @P3 MOV R4, 0x400 ;  /* 0x0000040000043802 */ /* 0x000fc80000000f00 */
[----:B0-----:R-:W-:Y:S01]  /*5040*/  @P3 LEA R6, R5, R4, 0x18 ;  /* 0x0000000405063211 */ /* 0x001fe200078ec0ff */
[----:B------:R-:W-:-:S03]  /*5050*/  IMAD.WIDE.U32 R4, R12, -0x55555555, RZ ;  /* 0xaaaaaaab0c047825 */ /* 0x000fc600078e00ff */
[----:B------:R0:W-:Y:S01]  /*5060*/  @P3 SYNCS.ARRIVE.TRANS64.A1T0 RZ, [R6+URZ+0x48], RZ ;  /* 0x000048ff06ff39a7 */ /* 0x0001e2000810003f */
[----:B------:R-:W-:Y:S02]  /*5070*/  ISETP.GE.U32.AND P3, PT, R3, 0x3, PT ;  /* 0x000000030300780c */ /* 0x000fe40003f66070 */
[----:B------:R-:W-:Y:S02]  /*5080*/  SHF.R.U32.HI R7, RZ, 0x1, R5 ;  /* 0x00000001ff077819 */ /* 0x000fe40000011605 */
[----:B------:R-:W-:Y:S02]  /*5090*/  SEL R5, RZ, 0x1, !P1 ;  /* 0x00000001ff057807 */ /* 0x000fe40004800000 */
[----:B------:R-:W-:Y:S01]  /*50a0*/  ISETP.GE.U32.AND P1, PT, R16, UR6, PT ;  /* 0x0000000610007c0c */ /* 0x000fe2000bf26070 */
[----:B------:R-:W-:Y:S01]  /*50b0*/  IMAD R12, R7, -0x3, R12 ;  /* 0xfffffffd070c7824 */ /* 0x000fe200078e020c */
[----:B------:R-:W-:Y:S02]  /*50c0*/  LOP3.LUT R0, R0, R5, RZ, 0x3c, !PT ;  /* 0x0000000500007212 */ /* 0x000fe400078e3cff */
[----:B------:R-:W-:-:S02]  /*50d0*/  ISETP.GE.U32.AND.EX P1, PT, R17, UR7, PT, P1 ;  /* 0x0000000711007c0c */ /* 0x000fc4000bf26110 */
[----:B------:R-:W-:Y:S02]  /*50e0*/  PRMT R4, RZ, 0x7610, R4 ;  /* 0x00007610ff047816 */ /* 0x000fe40000000004 */
[----:B------:R-:W-:-:S09]  /*50f0*/  @P3 LOP3.LUT R0, R0, 0x1, R7, 0x78, !PT ;  /* 0x0000000100003812 */ /* 0x000fd200078e7807 */
[----:B0-----:R-:W-:Y:S05]  /*5100*/  @P1 BRA `(.L_x_73) ;  /* 0x00000004004c1947 */ /* 0x001fea0003800000 */
[----:B------:R-:W-:Y:S01]  /*5110*/  ULDC.64 UR6, c[0x0][0x628] ;  /* 0x00018a0000067ab9 */ /* 0x000fe20000000a00 */
[----:B------:R-:W0:Y:S01]  /*5120*/  S2R R15, SR_CTAID.X ;  /* 0x00000000000f7919 */ /* 0x000e220000002500 */
[----:B------:R-:W-:Y:S01]  /*5130*/  ISETP.NE.U32.AND P1, PT, RZ, UR6, PT ;  /* 0x00000006ff007c0c */ /* 0x000fe2000bf25070 */
[----:B------:R-:W-:Y:S01]  /*5140*/  ULDC UR9, c[0x0][0x630] ;  /* 0x00018c0000097ab9 */ /* 0x000fe20000000800 */
[----:B------:R-:W-:Y:S01]  /*5150*/  IMAD.MOV.U32 R4, RZ, RZ, R16 ;  /* 0x000000ffff047224 */ /* 0x000fe200078e0010 */
[----:B------:R-:W1:Y:S01]  /*5160*/  S2R R14, SR_CTAID.Y ;  /* 0x00000000000e7919 */ /* 0x000e620000002600 */
[----:B------:R-:W-:Y:S01]  /*5170*/  ISETP.NE.AND.EX P1, PT, RZ, UR7, PT, P1 ;  /* 0x00000007ff007c0c */ /* 0x000fe2000bf25310 */
[----:B------:R-:W-:-:S12]  /*5180*/  IMAD.MOV.U32 R5, RZ, RZ, R17 ;  /* 0x000000ffff057224 */ /* 0x000fd800078e0011 */
[----:B------:R-:W-:Y:S05]  /*5190*/  @!P1 BRA `(.L_x_74) ;  /* 0x0000000000289947 */ /* 0x000fea0003800000 */
[----:B------:R-:W-:Y:S02]  /*51a0*/  ULDC UR8, c[0x0][0x634] ;  /* 0x00018d0000087ab9 */ /* 0x000fe40000000800 */
[----:B------:R-:W-:-:S05]  /*51b0*/  IADD3 R9, P1, R16, UR8, RZ ;  /* 0x0000000810097c10 */ /* 0x000fca000ff3e0ff */
[----:B------:R-:W-:-:S04]  /*51c0*/  IMAD.X R21, RZ, RZ, R17, P1 ;  /* 0x000000ffff157224 */ /* 0x000fc800008e0611 */
[----:B------:R-:W-:-:S04]  /*51d0*/  IMAD.WIDE.U32 R6, R21, UR6, RZ ;  /* 0x0000000615067c25 */ /* 0x000fc8000f8e00ff */
[----:B------:R-:W-:-:S04]  /*51e0*/  IMAD.WIDE.U32 R6, P1, R9, UR7, R6 ;  /* 0x0000000709067c25 */ /* 0x000fc8000f820006 */
[----:B------:R-:W-:-:S04]  /*51f0*/  IMAD.WIDE.U32 R8, R9, UR6, RZ ;  /* 0x0000000609087c25 */ /* 0x000fc8000f8e00ff */
[----:B------:R-:W-:Y:S01]  /*5200*/  IMAD.X R5, RZ, RZ, RZ, P1 ;  /* 0x000000ffff057224 */ /* 0x000fe200008e06ff */
[----:B------:R-:W-:Y:S01]  /*5210*/  IADD3 RZ, P1, R9, R6, RZ ;  /* 0x0000000609ff7210 */ /* 0x000fe20007f3e0ff */
[----:B------:R-:W-:-:S04]  /*5220*/  IMAD.MOV.U32 R4, RZ, RZ, R7 ;  /* 0x000000ffff047224 */ /* 0x000fc800078e0007 */
[----:B------:R-:W-:-:S08]  /*5230*/  IMAD.WIDE.U32.X R4, R21, UR7, R4, P1 ;  /* 0x0000000715047c25 */ /* 0x000fd000088e0404 */
.L_x_74:
[--C-:B------:R-:W-:Y:S01]  /*5240*/  SHF.R.U64 R8, R4, UR9, R5.reuse ;  /* 0x0000000904087c19 */ /* 0x100fe20008001205 */
[----:B------:R-:W-:Y:S01]  /*5250*/  ULDC.64 UR6, c[0x0][0x620] ;  /* 0x0001880000067ab9 */ /* 0x000fe20000000a00 */
[----:B------:R-:W-:Y:S01]  /*5260*/  SHF.R.U32.HI R4, RZ, UR9, R5 ;  /* 0x00000009ff047c19 */ /* 0x000fe20008011605 */
[----:B------:R-:W2:Y:S01]  /*5270*/  LDC R24, c[0x0][0x144] ;  /* 0x00005100ff187b82 */ /* 0x000ea20000000800 */
[----:B------:R-:W-:Y:S01]  /*5280*/  IADD3 R7, P1, RZ, -R8, RZ ;  /* 0x80000008ff077210 */ /* 0x000fe20007f3e0ff */
[----:B------:R-:W-:Y:S01]  /*5290*/  ULDC.64 UR10, c[0x0][0x640] ;  /* 0x00019000000a7ab9 */ /* 0x000fe20000000a00 */
[----:B0-----:R-:W-:Y:S01]  /*52a0*/  I2FP.F32.U32 R9, R15 ;  /* 0x0000000f00097245 */ /* 0x001fe20000201000 */
[----:B------:R-:W-:Y:S02]  /*52b0*/  ULDC UR8, c[0x0][0x608] ;  /* 0x0001820000087ab9 */ /* 0x000fe40000000800 */
[----:B------:R-:W-:Y:S01]  /*52c0*/  IMAD.X R4, RZ, RZ, ~R4, P1 ;  /* 0x000000ffff047224 */ /* 0x000fe200008e0e04 */
[----:B------:R-:W-:Y:S01]  /*52d0*/  ISETP.NE.U32.AND P1, PT, RZ, UR10, PT ;  /* 0x0000000aff007c0c */ /* 0x000fe2000bf25070 */
[----:B------:R-:W0:Y:S02]  /*52e0*/  LDC R21, c[0x0][0x148] ;  /* 0x00005200ff157b82 */ /* 0x000e240000000800 */
[----:B------:R-:W-:Y:S01]  /*52f0*/  IMAD R6, R4, UR6, RZ ;  /* 0x0000000604067c24 */ /* 0x000fe2000f8e02ff */
[----:B------:R-:W-:Y:S01]  /*5300*/  ISETP.NE.AND.EX P1, PT, RZ, UR11, PT, P1 ;  /* 0x0000000bff007c0c */ /* 0x000fe2000bf25310 */
[----:B------:R-:W-:Y:S01]  /*5310*/  IMAD.WIDE.U32 R4, R7, UR6, R16 ;  /* 0x0000000607047c25 */ /* 0x000fe2000f8e0010 */
[----:B------:R-:W-:-:S03]  /*5320*/  ULDC UR6, c[0x0][0x150] ;  /* 0x0000540000067ab9 */ /* 0x000fc60000000800 */
[----:B------:R-:W-:Y:S02]  /*5330*/  IMAD R7, R7, UR7, R6 ;  /* 0x0000000707077c24 */ /* 0x000fe4000f8e0206 */
[----:B------:R-:W-:Y:S01]  /*5340*/  FMUL R6, R9, UR6 ;  /* 0x0000000609067c20 */ /* 0x000fe20008400000 */
[----:B------:R-:W-:Y:S01]  /*5350*/  ULDC UR6, c[0x0][0x618] ;  /* 0x0001860000067ab9 */ /* 0x000fe20000000800 */
[----:B------:R-:W-:Y:S01]  /*5360*/  ULDC UR7, c[0x0][0x154] ;  /* 0x0000550000077ab9 */ /* 0x000fe20000000800 */
[----:B------:R-:W-:-:S03]  /*5370*/  IMAD.IADD R5, R5, 0x1, R7 ;  /* 0x0000000105057824 */ /* 0x000fc600078e0207 */
[----:B------:R-:W3:Y:S02]  /*5380*/  F2I.U32.TRUNC.NTZ R6, R6 ;  /* 0x0000000600067305 */ /* 0x000ee4000020f000 */
[----:B------:R-:W-:Y:S02]  /*5390*/  SHF.R.U64 R9, R4, UR6, R5 ;  /* 0x0000000604097c19 */ /* 0x000fe40008001205 */
[----:B-1----:R-:W-:-:S05]  /*53a0*/  I2FP.F32.U32 R4, R14 ;  /* 0x0000000e00047245 */ /* 0x002fca0000201000 */
[----:B------:R-:W-:Y:S01]  /*53b0*/  FMUL R22, R4, UR7 ;  /* 0x0000000704167c20 */ /* 0x000fe20008400000 */
[----:B------:R-:W-:Y:S01]  /*53c0*/  SHF.R.U32.HI R4, RZ, UR6, R5 ;  /* 0x00000006ff047c19 */ /* 0x000fe20008011605 */
[----:B------:R-:W-:-:S03]  /*53d0*/  ULDC UR6, c[0x0][0x658] ;  /* 0x0001960000067ab9 */ /* 0x000fc60000000800 */
[--C-:B------:R-:W-:Y:S01]  /*53e0*/  SHF.R.U64 R20, R9, UR8, R4.reuse ;  /* 0x0000000809147c19 */ /* 0x100fe20008001204 */
[----:B------:R-:W1:Y:S01]  /*53f0*/  F2I.U32.TRUNC.NTZ R22, R22 ;  /* 0x0000001600167305 */ /* 0x000e62000020f000 */
[----:B------:R-:W-:Y:S01]  /*5400*/  SHF.R.U32.HI R5, RZ, UR8, R4 ;  /* 0x00000008ff057c19 */ /* 0x000fe20008011604 */
[----:B---3--:R-:W-:-:S03]  /*5410*/  IMAD.MOV R6, RZ, RZ, -R6 ;  /* 0x000000ffff067224 */ /* 0x008fc600078e0a06 */
[----:B------:R-:W-:Y:S01]  /*5420*/  SHF.R.U64 R18, R20, UR6, R5 ;  /* 0x0000000614127c19 */ /* 0x000fe20008001205 */
[----:B--2---:R-:W-:Y:S01]  /*5430*/  IMAD R15, R24, R6, R15 ;  /* 0x00000006180f7224 */ /* 0x004fe200078e020f */
[----:B------:R-:W-:-:S03]  /*5440*/  SHF.R.U32.HI R23, RZ, UR6, R5 ;  /* 0x00000006ff177c19 */ /* 0x000fc60008011605 */
[----:B------:R-:W-:Y:S02]  /*5450*/  IMAD.MOV.U32 R4, RZ, RZ, R18 ;  /* 0x000000ffff047224 */ /* 0x000fe400078e0012 */
[----:B------:R-:W-:Y:S01]  /*5460*/  IMAD.MOV.U32 R5, RZ, RZ, R23 ;  /* 0x000000ffff057224 */ /* 0x000fe200078e0017 */
[----:B-1----:R-:W-:Y:S06]  /*5470*/  @!P1 BRA `(.L_x_75) ;  /* 0x0000000000289947 */ /* 0x002fec0003800000 */
[----:B------:R-:W-:Y:S02]  /*5480*/  ULDC UR6, c[0x0][0x64c] ;  /* 0x0001930000067ab9 */ /* 0x000fe40000000800 */
[----:B------:R-:W-:-:S05]  /*5490*/  IADD3 R5, P1, R18, UR6, RZ ;  /* 0x0000000612057c10 */ /* 0x000fca000ff3e0ff */
[----:B------:R-:W-:-:S04]  /*54a0*/  IMAD.X R23, RZ, RZ, R23, P1 ;  /* 0x000000ffff177224 */ /* 0x000fc800008e0617 */
[----:B------:R-:W-:-:S04]  /*54b0*/  IMAD.WIDE.U32 R6, R23, UR10, RZ ;  /* 0x0000000a17067c25 */ /* 0x000fc8000f8e00ff */
[----:B------:R-:W-:-:S04]  /*54c0*/  IMAD.WIDE.U32 R6, P1, R5, UR11, R6 ;  /* 0x0000000b05067c25 */ /* 0x000fc8000f820006 */
[----:B------:R-:W-:-:S04]  /*54d0*/  IMAD.WIDE.U32 R4, R5, UR10, RZ ;  /* 0x0000000a05047c25 */ /* 0x000fc8000f8e00ff */
[----:B------:R-:W-:Y:S01]  /*54e0*/  IMAD.MOV.U32 R4, RZ, RZ, R7 ;  /* 0x000000ffff047224 */ /* 0x000fe200078e0007 */
[----:B------:R-:W-:Y:S01]  /*54f0*/  IADD3 RZ, P3, R5, R6, RZ ;  /* 0x0000000605ff7210 */ /* 0x000fe20007f7e0ff */
[----:B------:R-:W-:-:S04]  /*5500*/  IMAD.X R5, RZ, RZ, RZ, P1 ;  /* 0x000000ffff057224 */ /* 0x000fc800008e06ff */
[----:B------:R-:W-:-:S08]  /*5510*/  IMAD.WIDE.U32.X R4, R23, UR11, R4, P3 ;  /* 0x0000000b17047c25 */ /* 0x000fd000098e0404 */
.L_x_75:
[----:B------:R-:W-:Y:S01]  /*5520*/  ISETP.NE.AND P1, PT, R2, 0x1, PT ;  /* 0x000000010200780c */ /* 0x000fe20003f25270 */
[----:B------:R-:W-:Y:S01]  /*5530*/  ULDC UR6, c[0x0][0x648] ;  /* 0x0001920000067ab9 */ /* 0x000fe20000000800 */
[----:B------:R-:W-:Y:S01]  /*5540*/  LOP3.LUT R20, R20, UR13, RZ, 0xc0, !PT ;  /* 0x0000000d14147c12 */ /* 0x000fe2000f8ec0ff */
[----:B------:R-:W-:Y:S01]  /*5550*/  IMAD.MOV R22, RZ, RZ, -R22 ;  /* 0x000000ffff167224 */ /* 0x000fe200078e0a16 */
[----:B------:R-:W-:Y:S01]  /*5560*/  SHF.R.U64 R5, R4, UR6, R5 ;  /* 0x0000000604057c19 */ /* 0x000fe20008001205 */
[----:B------:R-:W-:Y:S01]  /*5570*/  ULDC UR6, c[0x0][0x638] ;  /* 0x00018e0000067ab9 */ /* 0x000fe20000000800 */
[----:B------:R-:W-:Y:S01]  /*5580*/  LOP3.LUT R9, R9, UR4, RZ, 0xc0, !PT ;  /* 0x0000000409097c12 */ /* 0x000fe2000f8ec0ff */
[----:B------:R-:W-:Y:S01]  /*5590*/  ULDC UR7, c[0x0][0x610] ;  /* 0x0001840000077ab9 */ /* 0x000fe20000000800 */
[----:B------:R-:W-:Y:S02]  /*55a0*/  IMAD.MOV.U32 R4, RZ, RZ, 0x1 ;  /* 0x00000001ff047424 */ /* 0x000fe400078e00ff */
[----:B------:R-:W-:-:S02]  /*55b0*/  IMAD.MOV R7, RZ, RZ, -R5 ;  /* 0x000000ffff077224 */ /* 0x000fc400078e0a05 */
[----:B------:R-:W-:Y:S02]  /*55c0*/  IMAD R20, R5, UR5, R20 ;  /* 0x0000000505147c24 */ /* 0x000fe4000f8e0214 */
[----:B0-----:R-:W-:Y:S02]  /*55d0*/  @P1 IMAD R15, R21, R22, R14 ;  /* 0x00000016150f1224 */ /* 0x001fe400078e020e */
[----:B------:R-:W-:Y:S01]  /*55e0*/  IMAD R18, R7, UR6, R18 ;  /* 0x0000000607127c24 */ /* 0x000fe2000f8e0212 */
[----:B------:R-:W-:Y:S01]  /*55f0*/  ULDC UR6, c[0x0][0x600] ;  /* 0x0001800000067ab9 */ /* 0x000fe20000000800 */
[----:B------:R-:W-:Y:S02]  /*5600*/  IMAD R15, R20, UR7, R15 ;  /* 0x00000007140f7c24 */ /* 0x000fe4000f8e020f */
[----:B------:R-:W-:-:S05]  /*5610*/  IMAD R18, R18, UR6, R9 ;  /* 0x0000000612127c24 */ /* 0x000fca000f8e0209 */
[----:B------:R-:W-:Y:S02]  /*5620*/  SEL R20, R18, R15, !P1 ;  /* 0x0000000f12147207 */ /* 0x000fe40004800000 */
[----:B------:R-:W-:-:S07]  /*5630*/  SEL R9, R15, R18, !P1 ;  /* 0x000000120f097207 */ /* 0x000fce0004800000 */
.L_x_73:
[----:B------:R-:W-:Y:S05]  /*5640*/  BSYNC B1 ;  /* 0x0000000000017941 */ /* 0x000fea0003800000 */
.L_x_72:
[----:B------:R-:W-:-:S13]  /*5650*/  LOP3.LUT P1, RZ, R4, 0xff, RZ, 0xc0, !PT ;  /* 0x000000ff04ff7812 */ /* 0x000fda000782c0ff */
[----:B------:R-:W-:Y:S05]  /*5660*/  @P1 BRA `(.L_x_76) ;  /* 0xfffffff4001c1947 */ /* 0x000fea000383ffff */
[----:B------:R-:W-:Y:S05]  /*5670*/  BSYNC B0 ;  /* 0x0000000000007941 */ /* 0x000fea0003800000 */
.L_x_64:
[----:B------:R-:W-:-:S03]  /*5680*/  UMOV UR6, 0xffffffff ;  /* 0xffffffff00067882 */ /* 0x000fc60000000000 */
[----:B------:R-:W-:Y:S05]  /*5690*/  BRA.DIV UR6, `(.L_x_77) ;  /* 0x0000000206f47947 */ /* 0x000fea000b800000 */
[----:B------:R-:W-:-:S13]  /*56a0*/  ELECT P6, URZ, PT ;  /* 0x00000000003f782f */ /* 0x000fda00038c0000 */
.L_x_90:
[----:B------:R-:W-:Y:S04]  /*56b0*/  BSSY B0, `(.L_x_78) ;  /* 0x0000022000007945 */ /* 0x000fe80003800000 */
[----:B------:R-:W-:Y:S05]  /*56c0*/  @!P6 BRA `(.L_x_79) ;  /* 0x000000000080e947 */ /* 0x000fea0003800000 */
[----:B------:R-:W-:-:S04]  /*56d0*/  LOP3.LUT R19, R19, 0x2, RZ, 0xfc, !PT ;  /* 0x0000000213137812 */ /* 0x000fc800078efcff */
[----:B------:R-:W-:-:S13]  /*56e0*/  ISETP.NE.AND P0, PT, R19, 0x3, PT ;  /* 0x000000031300780c */ /* 0x000fda0003f05270 */
[----:B------:R-:W-:Y:S05]  /*56f0*/  @!P0 BRA `(.L_x_80) ;  /* 0x0000000000048947 */ /* 0x000fea0003800000 */
[----:B------:R-:W-:Y:S01]  /*5700*/  BPT.TRAP 0x1 ;  /* 0x000000040000795c */ /* 0x000fe20000300000 */
.L_x_80:
[----:B------:R-:W0:Y:S01]  /*5710*/  S2R R3, SR_CgaCtaId ;  /* 0x0000000000037919 */ /* 0x000e220000008800 */
[----:B------:R-:W-:-:S04]  /*5720*/  MOV R2, 0x400 ;  /* 0x0000040000027802 */ /* 0x000fc80000000f00 */
[----:B0-----:R-:W-:Y:S02]  /*5730*/  LEA R3, R3, R2, 0x18 ;  /* 0x0000000203037211 */ /* 0x001fe400078ec0ff */
[----:B------:R-:W-:-:S03]  /*5740*/  SHF.L.U32 R2, R0, 0x1f, RZ ;  /* 0x0000001f00027819 */ /* 0x000fc600000006ff */
[----:B------:R-:W-:-:S04]  /*5750*/  VIADD R3, R3, 0x18 ;  /* 0x0000001803037836 */ /* 0x000fc80000000000 */
[C---:B------:R-:W-:Y:S02]  /*5760*/  IMAD R7, R12.reuse, 0x8, R3 ;  /* 0x000000080c077824 */ /* 0x040fe400078e0203 */
[----:B------:R-:W-:Y:S02]  /*5770*/  VIADD R12, R12, 0x1 ;  /* 0x000000010c0c7836 */ /* 0x000fe40000000000 */
[----:B------:R-:W0:Y:S03]  /*5780*/  SYNCS.PHASECHK.TRANS64.TRYWAIT P0, [R7+URZ], R2 ;  /* 0x00000002070075a7 */ /* 0x000e26000800017f */
[----:B------:R-:W-:-:S04]  /*5790*/  ISETP.NE.AND P1, PT, R12, 0x3, PT ;  /* 0x000000030c00780c */ /* 0x000fc80003f25270 */
[----:B------:R-:W-:Y:S02]  /*57a0*/  SEL R5, RZ, 0x1, P1 ;  /* 0x00000001ff057807 */ /* 0x000fe40000800000 */
[----:B------:R-:W-:Y:S02]  /*57b0*/  SEL R12, R12, RZ, P1 ;  /* 0x000000ff0c0c7207 */ /* 0x000fe40000800000 */
[----:B------:R-:W-:-:S03]  /*57c0*/  LOP3.LUT R5, R0, R5, RZ, 0x3c, !PT ;  /* 0x0000000500057212 */ /* 0x000fc600078e3cff */
[----:B------:R-:W-:Y:S01]  /*57d0*/  IMAD R9, R12, 0x8, R3 ;  /* 0x000000080c097824 */ /* 0x000fe200078e0203 */
[----:B------:R-:W-:Y:S01]  /*57e0*/  SHF.L.U32 R4, R5, 0x1f, RZ ;  /* 0x0000001f05047819 */ /* 0x000fe200000006ff */
[----:B0-----:R-:W-:Y:S06]  /*57f0*/  @!P0 BRA `(.L_x_81) ;  /* 0x0000000000bc8947 */ /* 0x001fec0003800000 */
.L_x_91:
[----:B------:R-:W1:Y:S01]  /*5800*/  SYNCS.PHASECHK.TRANS64.TRYWAIT P0, [R9+URZ], R4 ;  /* 0x00000004090075a7 */ /* 0x000e62000800017f */
[----:B------:R-:W-:-:S05]  /*5810*/  VIADD R0, R12, 0x1 ;  /* 0x000000010c007836 */ /* 0x000fca0000000000 */
[----:B------:R-:W-:-:S04]  /*5820*/  ISETP.NE.AND P1, PT, R0, 0x3, PT ;  /* 0x000000030000780c */ /* 0x000fc80003f25270 */
[----:B0-----:R-:W-:Y:S02]  /*5830*/  SEL R2, RZ, 0x1, P1 ;  /* 0x00000001ff027807 */ /* 0x001fe40000800000 */
[----:B------:R-:W-:Y:S02]  /*5840*/  SEL R0, R0, RZ, P1 ;  /* 0x000000ff00007207 */ /* 0x000fe40000800000 */
[----:B------:R-:W-:Y:S01]  /*5850*/  LOP3.LUT R2, R5, R2, RZ, 0x3c, !PT ;  /* 0x0000000205027212 */ /* 0x000fe200078e3cff */
[----:B-1----:R-:W-:Y:S06]  /*5860*/  @!P0 BRA `(.L_x_82) ;  /* 0x0000000000b48947 */ /* 0x002fec0003800000 */
.L_x_92:
[----:B------:R-:W-:Y:S01]  /*5870*/  IMAD R3, R0, 0x8, R3 ;  /* 0x0000000800037824 */ /* 0x000fe200078e0203 */
[----:B------:R-:W-:-:S07]  /*5880*/  SHF.L.U32 R0, R2, 0x1f, RZ ;  /* 0x0000001f02007819 */ /* 0x000fce00000006ff */
.L_x_83:
[----:B-1----:R1:W2:Y:S02]  /*5890*/  SYNCS.PHASECHK.TRANS64.TRYWAIT P0, [R3+URZ], R0 ;  /* 0x00000000030075a7 */ /* 0x0022a4000800017f */
[----:B--2---:R-:W-:Y:S05]  /*58a0*/  @!P0 NANOSLEEP.SYNCS 0x989680 ;  /* 0x009896800000895d */ /* 0x004fea0003900000 */
[----:B------:R-:W2:Y:S02]  /*58b0*/  @!P0 SYNCS.PHASECHK.TRANS64 P0, [R3+URZ], R0 ;  /* 0x00000000030085a7 */ /* 0x000ea4000800007f */
[----:B--2---:R-:W-:Y:S05]  /*58c0*/  @!P0 BRA `(.L_x_83) ;  /* 0xfffffffc00f08947 */ /* 0x004fea000383ffff */
.L_x_79:
[----:B------:R-:W-:Y:S05]  /*58d0*/  BSYNC B0 ;  /* 0x0000000000007941 */ /* 0x000fea0003800000 */
.L_x_78:
[----:B------:R-:W-:Y:S05]  /*58e0*/  EXIT ;  /* 0x000000000000794d */ /* 0x000fea0003800000 */
.L_x_17:
[----:B-1----:R1:W2:Y:S02]  /*58f0*/  SYNCS.PHASECHK.TRANS64.TRYWAIT P1, [R3+URZ], R0 ;  /* 0x00000000030075a7 */ /* 0x0022a4000802017f */
[----:B--2---:R-:W-:Y:S05]  /*5900*/  @!P1 NANOSLEEP.SYNCS 0x989680 ;  /* 0x009896800000995d */ /* 0x004fea0003900000 */
[----:B------:R-:W2:Y:S02]  /*5910*/  @!P1 SYNCS.PHASECHK.TRANS64 P1, [R3+URZ], R0 ;  /* 0x00000000030095a7 */ /* 0x000ea4000802007f */
[----:B--2---:R-:W-:Y:S05]  /*5920*/  @!P1 BRA `(.L_x_17) ;  /* 0xfffffffc00f09947 */ /* 0x004fea000383ffff */
[----:B------:R-:W-:Y:S05]  /*5930*/  BRA `(.L_x_16) ;  /* 0xffffffb800847947 */ /* 0x000fea000383ffff */
.L_x_22:
[----:B-1----:R-:W-:-:S04]  /*5940*/  IMAD.U32 R4, RZ, RZ, UR8 ;  /* 0x00000008ff047e24 */ /* 0x002fc8000f8e00ff */
[----:B------:R1:W2:Y:S03]  /*5950*/  SYNCS.PHASECHK.TRANS64.TRYWAIT P1, [R4+URZ], R3 ;  /* 0x00000003040075a7 */ /* 0x0002a6000802017f */
[----:B--2---:R-:W-:Y:S05]  /*5960*/  @!P1 NANOSLEEP.SYNCS 0x989680 ;  /* 0x009896800000995d */ /* 0x004fea0003900000 */
[----:B------:R-:W2:Y:S02]  /*5970*/  @!P1 SYNCS.PHASECHK.TRANS64 P1, [R4+URZ], R3 ;  /* 0x00000003040095a7 */ /* 0x000ea4000802007f */
[----:B--2---:R-:W-:Y:S05]  /*5980*/  @!P1 BRA `(.L_x_22) ;  /* 0xfffffffc00ec9947 */ /* 0x004fea000383ffff */
[----:B------:R-:W-:Y:S05]  /*5990*/  BRA `(.L_x_21) ;  /* 0xffffffc000947947 */ /* 0x000fea000383ffff */
.L_x_65:
[----:B------:R-:W-:Y:S01]  /*59a0*/  BSSY B1, `(.L_x_84) ;  /* 0x0000006000017945 */ /* 0x000fe20003800000 */
[----:B------:R-:W-:-:S07]  /*59b0*/  IMAD.MOV.U32 R15, RZ, RZ, -0x1 ;  /* 0xffffffffff0f7424 */ /* 0x000fce00078e00ff */
[----:B------:R-:W-:Y:S05]  /*59c0*/  WARPSYNC.COLLECTIVE R15, `(.L_x_85) ;  /* 0x000000000f0c7348 */ /* 0x000fea0003c00000 */
[----:B------:R-:W-:Y:S02]  /*59d0*/  ELECT P6, UR62, PT ;  /* 0x00000000003e782f */ /* 0x000fe400038c0000 */
[----:B------:R-:W-:Y:S01]  /*59e0*/  MOV R14, UR62 ;  /* 0x0000003e000e7c02 */ /* 0x000fe20008000f00 */
[----:B------:R-:W-:Y:S10]  /*59f0*/  ENDCOLLECTIVE ;  /* 0x000000000000791b */ /* 0x000ff40003800000 */
.L_x_85:
[----:B------:R-:W-:Y:S05]  /*5a00*/  BSYNC B1 ;  /* 0x0000000000017941 */ /* 0x000fea0003800000 */
.L_x_84:
[----:B------:R-:W-:Y:S05]  /*5a10*/  BRA `(.L_x_86) ;  /* 0xfffffff0003c7947 */ /* 0x000fea000383ffff */
.L_x_68:
[----:B0-----:R0:W1:Y:S02]  /*5a20*/  SYNCS.PHASECHK.TRANS64.TRYWAIT P1, [R14+URZ+0x18], R7 ;  /* 0x000018070e0075a7 */ /* 0x001064000802017f */
[----:B-1----:R-:W-:Y:S05]  /*5a30*/  @!P1 NANOSLEEP.SYNCS 0x989680 ;  /* 0x009896800000995d */ /* 0x002fea0003900000 */
[----:B------:R-:W1:Y:S02]  /*5a40*/  @!P1 SYNCS.PHASECHK.TRANS64 P1, [R14+URZ+0x18], R7 ;  /* 0x000018070e0095a7 */ /* 0x000e64000802007f */
[----:B-1----:R-:W-:Y:S05]  /*5a50*/  @!P1 BRA `(.L_x_68) ;  /* 0xfffffffc00f09947 */ /* 0x002fea000383ffff */
[----:B------:R-:W-:Y:S05]  /*5a60*/  BRA `(.L_x_87) ;  /* 0xfffffff000707947 */ /* 0x000fea000383ffff */
.L_x_77:
[----:B------:R-:W-:Y:S01]  /*5a70*/  BSSY B0, `(.L_x_88) ;  /* 0x0000006000007945 */ /* 0x000fe20003800000 */
[----:B------:R-:W-:-:S07]  /*5a80*/  IMAD.MOV.U32 R15, RZ, RZ, -0x1 ;  /* 0xffffffffff0f7424 */ /* 0x000fce00078e00ff */
[----:B------:R-:W-:Y:S05]  /*5a90*/  WARPSYNC.COLLECTIVE R15, `(.L_x_89) ;  /* 0x000000000f0c7348 */ /* 0x000fea0003c00000 */
[----:B------:R-:W-:Y:S02]  /*5aa0*/  ELECT P6, UR62, PT ;  /* 0x00000000003e782f */ /* 0x000fe400038c0000 */
[----:B------:R-:W-:Y:S01]  /*5ab0*/  MOV R14, UR62 ;  /* 0x0000003e000e7c02 */ /* 0x000fe20008000f00 */
[----:B------:R-:W-:Y:S10]  /*5ac0*/  ENDCOLLECTIVE ;  /* 0x000000000000791b */ /* 0x000ff40003800000 */
.L_x_89:
[----:B------:R-:W-:Y:S05]  /*5ad0*/  BSYNC B0 ;  /* 0x0000000000007941 */ /* 0x000fea0003800000 */
.L_x_88:
[----:B------:R-:W-:Y:S05]  /*5ae0*/  BRA `(.L_x_90) ;  /* 0xfffffff800f07947 */ /* 0x000fea000383ffff */
.L_x_81:
[----:B0-----:R0:W1:Y:S02]  /*5af0*/  SYNCS.PHASECHK.TRANS64.TRYWAIT P0, [R7+URZ], R2 ;  /* 0x00000002070075a7 */ /* 0x001064000800017f */
[----:B-1----:R-:W-:Y:S05]  /*5b00*/  @!P0 NANOSLEEP.SYNCS 0x989680 ;  /* 0x009896800000895d */ /* 0x002fea0003900000 */
[----:B------:R-:W1:Y:S02]  /*5b10*/  @!P0 SYNCS.PHASECHK.TRANS64 P0, [R7+URZ], R2 ;  /* 0x00000002070085a7 */ /* 0x000e64000800007f */
[----:B-1----:R-:W-:Y:S05]  /*5b20*/  @!P0 BRA `(.L_x_81) ;  /* 0xfffffffc00f08947 */ /* 0x002fea000383ffff */
[----:B------:R-:W-:Y:S05]  /*5b30*/  BRA `(.L_x_91) ;  /* 0xfffffffc00307947 */ /* 0x000fea000383ffff */
.L_x_82:
[----:B0-----:R0:W1:Y:S02]  /*5b40*/  SYNCS.PHASECHK.TRANS64.TRYWAIT P0, [R9+URZ], R4 ;  /* 0x00000004090075a7 */ /* 0x001064000800017f */
[----:B-1----:R-:W-:Y:S05]  /*5b50*/  @!P0 NANOSLEEP.SYNCS 0x989680 ;  /* 0x009896800000895d */ /* 0x002fea0003900000 */
[----:B------:R-:W1:Y:S02]  /*5b60*/  @!P0 SYNCS.PHASECHK.TRANS64 P0, [R9+URZ], R4 ;  /* 0x00000004090085a7 */ /* 0x000e64000800007f */
[----:B-1----:R-:W-:Y:S05]  /*5b70*/  @!P0 BRA `(.L_x_82) ;  /* 0xfffffffc00f08947 */ /* 0x002fea000383ffff */
[----:B------:R-:W-:Y:S05]  /*5b80*/  BRA `(.L_x_92) ;  /* 0xfffffffc00387947 */ /* 0x000fea000383ffff */
.L_x_93:
[----:B------:R-:W-:-:S00]  /*5b90*/  BRA `(.L_x_93) ;  /* 0xfffffffc00fc7947 */ /* 0x000fc0000383ffff */
[----:B------:R-:W-:-:S00]  /*5ba0*/  NOP ;  /* 0x0000000000007918 */ /* 0x000fc00000000000 */
        /* <DEDUP_REMOVED lines=13> */
.L_x_94:


//--------------------- .nv.global.init           --------------------------
	.section	.nv.global.init,"aw",@progbits
.nv.global.init:
	.type		$str$22,@object
	.size		$str$22,($str$23 - $str$22)
$str$22:
        /*0000*/ 	.byte	0x6b, 0x5f, 0x74, 0x69, 0x6c, 0x65, 0x5f, 0x63, 0x6f, 0x75, 0x6e, 0x74, 0x20, 0x3e, 0x3d, 0x20
        /*0010*/ 	.byte	0x31, 0x00
	.type		$str$23,@object
	.size		$str$23,(__unnamed_1 - $str$23)
$str$23:
        /*0012*/ 	.byte	0x2f, 0x74, 0x6d, 0x70, 0x2f, 0x63, 0x75, 0x74, 0x6c, 0x61, 0x73, 0x73, 0x5f, 0x73, 0x77, 0x65
        /*0022*/ 	.byte	0x65, 0x70, 0x5f, 0x73, 0x72, 0x63, 0x2f, 0x69, 0x6e, 0x63, 0x6c, 0x75, 0x64, 0x65, 0x2f, 0x63
        /*0032*/ 	.byte	0x75, 0x74, 0x6c, 0x61, 0x73, 0x73, 0x2f, 0x67, 0x65, 0x6d, 0x6d, 0x2f, 0x63, 0x6f, 0x6c, 0x6c
        /*0042*/ 	.byte	0x65, 0x63, 0x74, 0x69, 0x76, 0x65, 0x2f, 0x73, 0x6d, 0x39, 0x30, 0x5f, 0x6d, 0x6d, 0x61, 0x5f
        /*0052*/ 	.byte	0x74, 0x6d, 0x61, 0x5f, 0x67, 0x6d, 0x6d, 0x61, 0x5f, 0x73, 0x73, 0x5f, 0x77, 0x61, 0x72, 0x70
        /*0062*/ 	.byte	0x73, 0x70, 0x65, 0x63, 0x69, 0x61, 0x6c, 0x69, 0x7a, 0x65, 0x64, 0x2e, 0x68, 0x70, 0x70, 0x00
	.type		__unnamed_1,@object
	.size		__unnamed_1,(.L_0 - __unnamed_1)
__unnamed_1:
        /*0072*/ 	.byte	0x76, 0x6f, 0x69, 0x64, 0x20, 0x63, 0x75, 0x74, 0x6c, 0x61, 0x73, 0x73, 0x3a, 0x3a, 0x67, 0x65
        /* <DEDUP_REMOVED lines=180> */
        /*0bc2*/ 	.byte	0x79, 0x5d, 0x00
.L_0:


//--------------------- .nv.shared._ZN7cutlass13device_kernelINS_4gemm6kernel13GemmUniversalIN4cute5tupleIJiiiiEEENS1_10collective13CollectiveMmaINS1_34MainloopSm90TmaGmmaWarpSpecializedILi3ENS5_IJNS4_1CILi1EEESB_SB_EEENS1_35KernelTmaWarpSpecializedCooperativeEEENS5_IJNSA_ILi256EEENSA_ILi16EEENSA_ILi128EEEEEENS_10bfloat16_tENS5_IJlSB_lEEESJ_SK_NS4_8TiledMMAINS4_8MMA_AtomIJNS4_4SM904GMMA27MMA_64x16x16_F32BF16BF16_SSILNSO_5MajorE0ELSQ_0ELNSO_7ScaleInE1ELSR_1EEEEEENS4_6LayoutINS5_IJNSA_ILi2EEESB_SB_EEENS5_IJSB_NSA_ILi0EEESX_EEEEENS5_IJNS4_10UnderscoreES10_S10_EEEEENS4_13SM90_TMA_LOADENS4_14ComposedLayoutINS4_7SwizzleILi3ELi4ELi3EEENS4_18smem_ptr_flag_bitsILi16EEENSU_INS5_IJNSA_ILi8EEENSA_ILi64EEEEEENS5_IJS1A_SB_EEEEEEEvNS4_8identityES13_S1E_vS1F_EENS_8epilogue10collective6detail29Sm90TmaWarpSpecializedAdapterINS1I_15DefaultEpilogueISJ_SK_SK_NS1H_6thread17LinearCombinationISJ_Li1EffLNS1M_9ScaleType4KindE0ELNS_15FloatRoundStyleE2ESJ_EENS1_15EpilogueDefaultEEEEEvvEEEEvNT_6ParamsE --------------------------
	.section	.nv.shared._ZN7cutlass13device_kernelINS_4gemm6kernel13GemmUniversalIN4cute5tupleIJiiiiEEENS1_10collective13CollectiveMmaINS1_34MainloopSm90TmaGmmaWarpSpecializedILi3ENS5_IJNS4_1CILi1EEESB_SB_EEENS1_35KernelTmaWarpSpecializedCooperativeEEENS5_IJNSA_ILi256EEENSA_ILi16EEENSA_ILi128EEEEEENS_10bfloat16_tENS5_IJlSB_lEEESJ_SK_NS4_8TiledMMAINS4_8MMA_AtomIJNS4_4SM904GMMA27MMA_64x16x16_F32BF16BF16_SSILNSO_5MajorE0ELSQ_0ELNSO_7ScaleInE1ELSR_1EEEEEENS4_6LayoutINS5_IJNSA_ILi2EEESB_SB_EEENS5_IJSB_NSA_ILi0EEESX_EEEEENS5_IJNS4_10UnderscoreES10_S10_EEEEENS4_13SM90_TMA_LOADENS4_14ComposedLayoutINS4_7SwizzleILi3ELi4ELi3EEENS4_18smem_ptr_flag_bitsILi16EEENSU_INS5_IJNSA_ILi8EEENSA_ILi64EEEEEENS5_IJS1A_SB_EEEEEEEvNS4_8identityES13_S1E_vS1F_EENS_8epilogue10collective6detail29Sm90TmaWarpSpecializedAdapterINS1I_15DefaultEpilogueISJ_SK_SK_NS1H_6thread17LinearCombinationISJ_Li1EffLNS1M_9ScaleType4KindE0ELNS_15FloatRoundStyleE2ESJ_EENS1_15EpilogueDefaultEEEEEvvEEEEvNT_6ParamsE,"aw",@nobits
	.sectionflags	@""
	.align	16
	.zero		1024


//--------------------- .nv.shared.reserved.0     --------------------------
	.section	.nv.shared.reserved.0,"aw",@nobits
	.weak		__nv_reservedSMEM_offset_0_alias
	.size		__nv_reservedSMEM_offset_0_alias, 0, 0
	.other		__nv_reservedSMEM_offset_0_alias,@"STO_CUDA_RESERVED_SHARED STV_DEFAULT"
__nv_reservedSMEM_offset_0_alias:
	.zero		0


//--------------------- .nv.global                --------------------------
	.section	.nv.global,"aw",@nobits
.nv.global:
	.type		_ZN40_INTERNAL_caf0dd65_4_k_cu_425eaa79_120574cute1_E,@object
	.size		_ZN40_INTERNAL_caf0dd65_4_k_cu_425eaa79_120574cute1_E,(_ZN40_INTERNAL_caf0dd65_4_k_cu_425eaa79_120574cuda3std3__45__cpo6cbeginE - _ZN40_INTERNAL_caf0dd65_4_k_cu_425eaa79_120574cute1_E)
_ZN40_INTERNAL_caf0dd65_4_k_cu_425eaa79_120574cute1_E:
	.zero		1
	.type		_ZN40_INTERNAL_caf0dd65_4_k_cu_425eaa79_120574cuda3std3__45__cpo6cbeginE,@object
	.size		_ZN40_INTERNAL_caf0dd65_4_k_cu_425eaa79_120574cuda3std3__45__cpo6cbeginE,(_ZN40_INTERNAL_caf0dd65_4_k_cu_425eaa79_120574cuda3std3__48in_placeE - _ZN40_INTERNAL_caf0dd65_4_k_cu_425eaa79_120574cuda3std3__45__cpo6cbeginE)
_ZN40_INTERNAL_caf0dd65_4_k_cu_425eaa79_120574cuda3std3__45__cpo6cbeginE:
	.zero		1
	.type		_ZN40_INTERNAL_caf0dd65_4_k_cu_425eaa79_120574cuda3std3__48in_placeE,@object
	.size		_ZN40_INTERNAL_caf0dd65_4_k_cu_425eaa79_120574cuda3std3__48in_placeE,(_ZN40_INTERNAL_caf0dd65_4_k_cu_425eaa79_120574cuda3std6ranges3__45__cpo9iter_moveE - _ZN40_INTERNAL_caf0dd65_4_k_cu_425eaa79_120574cuda3std3__48in_placeE)
_ZN40_INTERNAL_caf0dd65_4_k_cu_425eaa79_120574cuda3std3__48in_placeE:
	.zero		1
	.type		_ZN40_INTERNAL_caf0dd65_4_k_cu_425eaa79_120574cuda3std6ranges3__45__cpo9iter_moveE,@object
	.size		_ZN40_INTERNAL_caf0dd65_4_k_cu_425eaa79_120574cuda3std6ranges3__45__cpo9iter_moveE,(_ZN40_INTERNAL_caf0dd65_4_k_cu_425eaa79_120574cuda3std3__45__cpo5beginE - _ZN40_INTERNAL_caf0dd65_4_k_cu_425eaa79_120574cuda3std6ranges3__45__cpo9iter_moveE)
_ZN40_INTERNAL_caf0dd65_4_k_cu_425eaa79_120574cuda3std6ranges3__45__cpo9iter_moveE:
	.zero		1
	.type		_ZN40_INTERNAL_caf0dd65_4_k_cu_425eaa79_120574cuda3std3__45__cpo5beginE,@object
	.size		_ZN40_INTERNAL_caf0dd65_4_k_cu_425eaa79_120574cuda3std3__45__cpo5beginE,(_ZN40_INTERNAL_caf0dd65_4_k_cu_425eaa79_120574cuda3std3__442_GLOBAL__N__caf0dd65_4_k_cu_425eaa79_120576ignoreE - _ZN40_INTERNAL_caf0dd65_4_k_cu_425eaa79_120574cuda3std3__45__cpo5beginE)
_ZN40_INTERNAL_caf0dd65_4_k_cu_425eaa79_120574cuda3std3__45__cpo5beginE:
	.zero		1
	.type		_ZN40_INTERNAL_caf0dd65_4_k_cu_425eaa79_120574cuda3std3__442_GLOBAL__N__caf0dd65_4_k_cu_425eaa79_120576ignoreE,@object
	.size		_ZN40_INTERNAL_caf0dd65_4_k_cu_425eaa79_120574cuda3std3__442_GLOBAL__N__caf0dd65_4_k_cu_425eaa79_120576ignoreE,(_ZN40_INTERNAL_caf0dd65_4_k_cu_425eaa79_120574cute7productE - _ZN40_INTERNAL_caf0dd65_4_k_cu_425eaa79_120574cuda3std3__442_GLOBAL__N__caf0dd65_4_k_cu_425eaa79_120576ignoreE)
_ZN40_INTERNAL_caf0dd65_4_k_cu_425eaa79_120574cuda3std3__442_GLOBAL__N__caf0dd65_4_k_cu_425eaa79_120576ignoreE:
	.zero		1
	.type		_ZN40_INTERNAL_caf0dd65_4_k_cu_425eaa79_120574cute7productE,@object
	.size		_ZN40_INTERNAL_caf0dd65_4_k_cu_425eaa79_120574cute7productE,(_ZN40_INTERNAL_caf0dd65_4_k_cu_425eaa79_120574cuda3std3__45__cpo3endE - _ZN40_INTERNAL_caf0dd65_4_k_cu_425eaa79_120574cute7productE)
_ZN40_INTERNAL_caf0dd65_4_k_cu_425eaa79_120574cute7productE:
	.zero		1
	.type		_ZN40_INTERNAL_caf0dd65_4_k_cu_425eaa79_120574cuda3std3__45__cpo3endE,@object
	.size		_ZN40_INTERNAL_caf0dd65_4_k_cu_425eaa79_120574cuda3std3__45__cpo3endE,(_ZN40_INTERNAL_caf0dd65_4_k_cu_425eaa79_120574cuda3std3__419piecewise_constructE - _ZN40_INTERNAL_caf0dd65_4_k_cu_425eaa79_120574cuda3std3__45__cpo3endE)
_ZN40_INTERNAL_caf0dd65_4_k_cu_425eaa79_120574cuda3std3__45__cpo3endE:
	.zero		1
	.type		_ZN40_INTERNAL_caf0dd65_4_k_cu_425eaa79_120574cuda3std3__419piecewise_constructE,@object
	.size		_ZN40_INTERNAL_caf0dd65_4_k_cu_425eaa79_120574cuda3std3__419piecewise_constructE,(_ZN40_INTERNAL_caf0dd65_4_k_cu_425eaa79_120574cuda3std3__45__cpo4cendE - _ZN40_INTERNAL_caf0dd65_4_k_cu_425eaa79_120574cuda3std3__419piecewise_constructE)
_ZN40_INTERNAL_caf0dd65_4_k_cu_425eaa79_120574cuda3std3__419piecewise_constructE:
	.zero		1
	.type		_ZN40_INTERNAL_caf0dd65_4_k_cu_425eaa79_120574cuda3std3__45__cpo4cendE,@object
	.size		_ZN40_INTERNAL_caf0dd65_4_k_cu_425eaa79_120574cuda3std3__45__cpo4cendE,(_ZN40_INTERNAL_caf0dd65_4_k_cu_425eaa79_120574cuda3std6ranges3__45__cpo4swapE - _ZN40_INTERNAL_caf0dd65_4_k_cu_425eaa79_120574cuda3std3__45__cpo4cendE)
_ZN40_INTERNAL_caf0dd65_4_k_cu_425eaa79_120574cuda3std3__45__cpo4cendE:
	.zero		1
	.type		_ZN40_INTERNAL_caf0dd65_4_k_cu_425eaa79_120574cuda3std6ranges3__45__cpo4swapE,@object
	.size		_ZN40_INTERNAL_caf0dd65_4_k_cu_425eaa79_120574cuda3std6ranges3__45__cpo4swapE,(.L_8 - _ZN40_INTERNAL_caf0dd65_4_k_cu_425eaa79_120574cuda3std6ranges3__45__cpo4swapE)
_ZN40_INTERNAL_caf0dd65_4_k_cu_425eaa79_120574cuda3std6ranges3__45__cpo4swapE:
	.zero		1
.L_8:


//--------------------- .nv.constant0._ZN7cutlass13device_kernelINS_4gemm6kernel13GemmUniversalIN4cute5tupleIJiiiiEEENS1_10collective13CollectiveMmaINS1_34MainloopSm90TmaGmmaWarpSpecializedILi3ENS5_IJNS4_1CILi1EEESB_SB_EEENS1_35KernelTmaWarpSpecializedCooperativeEEENS5_IJNSA_ILi256EEENSA_ILi16EEENSA_ILi128EEEEEENS_10bfloat16_tENS5_IJlSB_lEEESJ_SK_NS4_8TiledMMAINS4_8MMA_AtomIJNS4_4SM904GMMA27MMA_64x16x16_F32BF16BF16_SSILNSO_5MajorE0ELSQ_0ELNSO_7ScaleInE1ELSR_1EEEEEENS4_6LayoutINS5_IJNSA_ILi2EEESB_SB_EEENS5_IJSB_NSA_ILi0EEESX_EEEEENS5_IJNS4_10UnderscoreES10_S10_EEEEENS4_13SM90_TMA_LOADENS4_14ComposedLayoutINS4_7SwizzleILi3ELi4ELi3EEENS4_18smem_ptr_flag_bitsILi16EEENSU_INS5_IJNSA_ILi8EEENSA_ILi64EEEEEENS5_IJS1A_SB_EEEEEEEvNS4_8identityES13_S1E_vS1F_EENS_8epilogue10collective6detail29Sm90TmaWarpSpecializedAdapterINS1I_15DefaultEpilogueISJ_SK_SK_NS1H_6thread17LinearCombinationISJ_Li1EffLNS1M_9ScaleType4KindE0ELNS_15FloatRoundStyleE2ESJ_EENS1_15EpilogueDefaultEEEEEvvEEEEvNT_6ParamsE --------------------------
	.section	.nv.constant0._ZN7cutlass13device_kernelINS_4gemm6kernel13GemmUniversalIN4cute5tupleIJiiiiEEENS1_10collective13CollectiveMmaINS1_34MainloopSm90TmaGmmaWarpSpecializedILi3ENS5_IJNS4_1CILi1EEESB_SB_EEENS1_35KernelTmaWarpSpecializedCooperativeEEENS5_IJNSA_ILi256EEENSA_ILi16EEENSA_ILi128EEEEEENS_10bfloat16_tENS5_IJlSB_lEEESJ_SK_NS4_8TiledMMAINS4_8MMA_AtomIJNS4_4SM904GMMA27MMA_64x16x16_F32BF16BF16_SSILNSO_5MajorE0ELSQ_0ELNSO_7ScaleInE1ELSR_1EEEEEENS4_6LayoutINS5_IJNSA_ILi2EEESB_SB_EEENS5_IJSB_NSA_ILi0EEESX_EEEEENS5_IJNS4_10UnderscoreES10_S10_EEEEENS4_13SM90_TMA_LOADENS4_14ComposedLayoutINS4_7SwizzleILi3ELi4ELi3EEENS4_18smem_ptr_flag_bitsILi16EEENSU_INS5_IJNSA_ILi8EEENSA_ILi64EEEEEENS5_IJS1A_SB_EEEEEEEvNS4_8identityES13_S1E_vS1F_EENS_8epilogue10collective6detail29Sm90TmaWarpSpecializedAdapterINS1I_15DefaultEpilogueISJ_SK_SK_NS1H_6thread17LinearCombinationISJ_Li1EffLNS1M_9ScaleType4KindE0ELNS_15FloatRoundStyleE2ESJ_EENS1_15EpilogueDefaultEEEEEvvEEEEvNT_6ParamsE,"a",@progbits
	.sectionflags	@""
	.align	4
.nv.constant0._ZN7cutlass13device_kernelINS_4gemm6kernel13GemmUniversalIN4cute5tupleIJiiiiEEENS1_10collective13CollectiveMmaINS1_34MainloopSm90TmaGmmaWarpSpecializedILi3ENS5_IJNS4_1CILi1EEESB_SB_EEENS1_35KernelTmaWarpSpecializedCooperativeEEENS5_IJNSA_ILi256EEENSA_ILi16EEENSA_ILi128EEEEEENS_10bfloat16_tENS5_IJlSB_lEEESJ_SK_NS4_8TiledMMAINS4_8MMA_AtomIJNS4_4SM904GMMA27MMA_64x16x16_F32BF16BF16_SSILNSO_5MajorE0ELSQ_0ELNSO_7ScaleInE1ELSR_1EEEEEENS4_6LayoutINS5_IJNSA_ILi2EEESB_SB_EEENS5_IJSB_NSA_ILi0EEESX_EEEEENS5_IJNS4_10UnderscoreES10_S10_EEEEENS4_13SM90_TMA_LOADENS4_14ComposedLayoutINS4_7SwizzleILi3ELi4ELi3EEENS4_18smem_ptr_flag_bitsILi16EEENSU_INS5_IJNSA_ILi8EEENSA_ILi64EEEEEENS5_IJS1A_SB_EEEEEEEvNS4_8identityES13_S1E_vS1F_EENS_8epilogue10collective6detail29Sm90TmaWarpSpecializedAdapterINS1I_15DefaultEpilogueISJ_SK_SK_NS1H_6thread17LinearCombinationISJ_Li1EffLNS1M_9ScaleType4KindE0ELNS_15FloatRoundStyleE2ESJ_EENS1_15EpilogueDefaultEEEEEvvEEEEvNT_6ParamsE:
	.zero		1664


//--------------------- SYMBOLS --------------------------

	.type		.nv.reservedSmem.offset0,@object
	.size		.nv.reservedSmem.offset0,0x4
	.type		__assertfail,@function
